def matmul_kernel(
    a_ptr,
    b_ptr,
    c_ptr,
    M,
    N,
    K,
    stride_am,
    stride_ak,
    stride_bk,
    stride_bn,
    stride_cm,
    stride_cn,
    BLOCK_M: tl.constexpr,
    BLOCK_N: tl.constexpr,
    BLOCK_K: tl.constexpr,
    GROUP_M: tl.constexpr,
):
    pid = tl.program_id(axis=0)
    num_pid_m = tl.cdiv(M, BLOCK_M)
    num_pid_n = tl.cdiv(N, BLOCK_N)
    num_pid_in_group = GROUP_M * num_pid_n
    group_id = pid // num_pid_in_group
    first_pid_m = group_id * GROUP_M
    group_size_m = min(num_pid_m - first_pid_m, GROUP_M)
    pid_m = first_pid_m + ((pid % num_pid_in_group) % group_size_m)
    pid_n = (pid % num_pid_in_group) // group_size_m

    offs_am = (pid_m * BLOCK_M + tl.arange(0, BLOCK_M)) % M
    offs_bn = (pid_n * BLOCK_N + tl.arange(0, BLOCK_N)) % N
    offs_k = tl.arange(0, BLOCK_K)
    a_ptrs = a_ptr + offs_am[:, None] * stride_am + offs_k[None, :] * stride_ak
    b_ptrs = b_ptr + offs_k[:, None] * stride_bk + offs_bn[None, :] * stride_bn

    acc = tl.zeros((BLOCK_M, BLOCK_N), dtype=tl.float32)
    for kk in range(0, tl.cdiv(K, BLOCK_K)):
        a = tl.load(a_ptrs, mask=offs_k[None, :] < K - kk * BLOCK_K, other=0.0)
        b = tl.load(b_ptrs, mask=offs_k[:, None] < K - kk * BLOCK_K, other=0.0)
        acc = tl.dot(a, b, acc)
        a_ptrs += BLOCK_K * stride_ak
        b_ptrs += BLOCK_K * stride_bk

    c = acc.to(c_ptr.dtype.element_ty)
    offs_cm = pid_m * BLOCK_M + tl.arange(0, BLOCK_M)
    offs_cn = pid_n * BLOCK_N + tl.arange(0, BLOCK_N)
    c_ptrs = c_ptr + offs_cm[:, None] * stride_cm + offs_cn[None, :] * stride_cn
    mask = (offs_cm[:, None] < M) & (offs_cn[None, :] < N)
    tl.store(c_ptrs, c, mask=mask)

# config = {"BLOCK_K": 64, "BLOCK_M": 64, "BLOCK_N": 128, "GROUP_M": 8, "arch": "sm_100", "dtype": "bf16", "num_ctas": 1, "num_stages": 3, "num_warps": 4}
# arch = sm_100


// ===== COMPILED SASS (sm_100a) =====

	.target	sm_100a

	.elftype	@"ET_EXEC"


//--------------------- .note.nv.tkinfo           --------------------------
	.section	.note.nv.tkinfo,"",@"SHT_NOTE"
	.sectionflags	@"SHF_NOTE_NV_TKINFO"
	.tkinfo
        /*0018*/ 	.word	0x00000081
        /*0030*/ 	.string	""
        /*0030*/ 	.string	"ptxas-blackwell"
        /*0030*/ 	.string	"Cuda compilation tools, release 12.9, V12.9.86"
        /*0030*/ 	.string	"Build cuda_12.9.r12.9/compiler.36037853_0"
        /*0030*/ 	.string	"-v  -suppress-debug-info  -lineinfo  -arch sm_100a "



//--------------------- .note.nv.cuver            --------------------------
	.section	.note.nv.cuver,"",@"SHT_NOTE"
	.sectionflags	@"SHF_NOTE_NV_CUVER"
        /*0018*/ 	.short	0x0001
        /*001a*/ 	.short	0x0064
        /*001c*/ 	.short	0x0001
        /*001e*/ 	.short	0x0000
        /*0020*/ 	.short	0x0001
        /*0022*/ 	.short	0x0000


//--------------------- .nv.info                  --------------------------
	.section	.nv.info,"",@"SHT_CUDA_INFO"
	.align	4


	//----- nvinfo : EIATTR_REGCOUNT
	.align		4
        /*0000*/ 	.byte	0x04, 0x2f
        /*0002*/ 	.short	(.L_4 - .L_3)
	.align		4
.L_3:
        /*0004*/ 	.word	index@(matmul_kernel)
        /*0008*/ 	.word	0x000000ff


	//----- nvinfo : EIATTR_FRAME_SIZE
	.align		4
.L_4:
        /*000c*/ 	.byte	0x04, 0x11
        /*000e*/ 	.short	(.L_6 - .L_5)
	.align		4
.L_5:
        /*0010*/ 	.word	index@($__internal_2_$__cuda_sm10x_tcgen05_guardrail_trap_unallocated_columns_being_dealloced)
        /*0014*/ 	.word	0x00000110


	//----- nvinfo : EIATTR_FRAME_SIZE
	.align		4
.L_6:
        /*0018*/ 	.byte	0x04, 0x11
        /*001a*/ 	.short	(.L_8 - .L_7)
	.align		4
.L_7:
        /*001c*/ 	.word	index@($__internal_1_$__cuda_sm10x_tcgen05_guardrail_trap_phase_invalid_during_alloc)
        /*0020*/ 	.word	0x00000110


	//----- nvinfo : EIATTR_FRAME_SIZE
	.align		4
.L_8:
        /*0024*/ 	.byte	0x04, 0x11
        /*0026*/ 	.short	(.L_10 - .L_9)
	.align		4
.L_9:
        /*0028*/ 	.word	index@($__internal_0_$__cuda_sm10x_tcgen05_guardrail_trap_col_being_dealloced_not_returned_by_alloc)
        /*002c*/ 	.word	0x00000110


	//----- nvinfo : EIATTR_FRAME_SIZE
	.align		4
.L_10:
        /*0030*/ 	.byte	0x04, 0x11
        /*0032*/ 	.short	(.L_12 - .L_11)
	.align		4
.L_11:
        /*0034*/ 	.word	index@(matmul_kernel)
        /*0038*/ 	.word	0x00000110


	//----- nvinfo : EIATTR_MIN_STACK_SIZE
	.align		4
.L_12:
        /*003c*/ 	.byte	0x04, 0x12
        /*003e*/ 	.short	(.L_14 - .L_13)
	.align		4
.L_13:
        /*0040*/ 	.word	index@(matmul_kernel)
        /*0044*/ 	.word	0x00000110
.L_14:


//--------------------- .nv.info.matmul_kernel    --------------------------
	.section	.nv.info.matmul_kernel,"",@"SHT_CUDA_INFO"
	.sectionflags	@""
	.align	4


	//----- nvinfo : EIATTR_CUDA_API_VERSION
	.align		4
        /*0000*/ 	.byte	0x04, 0x37
        /*0002*/ 	.short	(.L_16 - .L_15)
.L_15:
        /*0004*/ 	.word	0x00000081


	//----- nvinfo : EIATTR_KPARAM_INFO
	.align		4
.L_16:
        /*0008*/ 	.byte	0x04, 0x17
        /*000a*/ 	.short	(.L_18 - .L_17)
.L_17:
        /*000c*/ 	.word	0x00000000
        /*0010*/ 	.short	0x000d
        /*0012*/ 	.short	0x0048
        /*0014*/ 	.byte	0x00, 0xf4, 0x21, 0x00


	//----- nvinfo : EIATTR_KPARAM_INFO
	.align		4
.L_18:
        /*0018*/ 	.byte	0x04, 0x17
        /*001a*/ 	.short	(.L_20 - .L_19)
.L_19:
        /*001c*/ 	.word	0x00000000
        /*0020*/ 	.short	0x000c
        /*0022*/ 	.short	0x0040
        /*0024*/ 	.byte	0x00, 0xf4, 0x21, 0x00


	//----- nvinfo : EIATTR_KPARAM_INFO
	.align		4
.L_20:
        /*0028*/ 	.byte	0x04, 0x17
        /*002a*/ 	.short	(.L_22 - .L_21)
.L_21:
        /*002c*/ 	.word	0x00000000
        /*0030*/ 	.short	0x000b
        /*0032*/ 	.short	0x0038
        /*0034*/ 	.byte	0x00, 0xf0, 0x11, 0x00


	//----- nvinfo : EIATTR_KPARAM_INFO
	.align		4
.L_22:
        /*0038*/ 	.byte	0x04, 0x17
        /*003a*/ 	.short	(.L_24 - .L_23)
.L_23:
        /*003c*/ 	.word	0x00000000
        /*0040*/ 	.short	0x000a
        /*0042*/ 	.short	0x0034
        /*0044*/ 	.byte	0x00, 0xf0, 0x11, 0x00


	//----- nvinfo : EIATTR_KPARAM_INFO
	.align		4
.L_24:
        /*0048*/ 	.byte	0x04, 0x17
        /*004a*/ 	.short	(.L_26 - .L_25)
.L_25:
        /*004c*/ 	.word	0x00000000
        /*0050*/ 	.short	0x0009
        /*0052*/ 	.short	0x0030
        /*0054*/ 	.byte	0x00, 0xf0, 0x11, 0x00


	//----- nvinfo : EIATTR_KPARAM_INFO
	.align		4
.L_26:
        /*0058*/ 	.byte	0x04, 0x17
        /*005a*/ 	.short	(.L_28 - .L_27)
.L_27:
        /*005c*/ 	.word	0x00000000
        /*0060*/ 	.short	0x0008
        /*0062*/ 	.short	0x002c
        /*0064*/ 	.byte	0x00, 0xf0, 0x11, 0x00


	//----- nvinfo : EIATTR_KPARAM_INFO
	.align		4
.L_28:
        /*0068*/ 	.byte	0x04, 0x17
        /*006a*/ 	.short	(.L_30 - .L_29)
.L_29:
        /*006c*/ 	.word	0x00000000
        /*0070*/ 	.short	0x0007
        /*0072*/ 	.short	0x0028
        /*0074*/ 	.byte	0x00, 0xf0, 0x11, 0x00


	//----- nvinfo : EIATTR_KPARAM_INFO
	.align		4
.L_30:
        /*0078*/ 	.byte	0x04, 0x17
        /*007a*/ 	.short	(.L_32 - .L_31)
.L_31:
        /*007c*/ 	.word	0x00000000
        /*0080*/ 	.short	0x0006
        /*0082*/ 	.short	0x0024
        /*0084*/ 	.byte	0x00, 0xf0, 0x11, 0x00


	//----- nvinfo : EIATTR_KPARAM_INFO
	.align		4
.L_32:
        /*0088*/ 	.byte	0x04, 0x17
        /*008a*/ 	.short	(.L_34 - .L_33)
.L_33:
        /*008c*/ 	.word	0x00000000
        /*0090*/ 	.short	0x0005
        /*0092*/ 	.short	0x0020
        /*0094*/ 	.byte	0x00, 0xf0, 0x11, 0x00


	//----- nvinfo : EIATTR_KPARAM_INFO
	.align		4
.L_34:
        /*0098*/ 	.byte	0x04, 0x17
        /*009a*/ 	.short	(.L_36 - .L_35)
.L_35:
        /*009c*/ 	.word	0x00000000
        /*00a0*/ 	.short	0x0004
        /*00a2*/ 	.short	0x001c
        /*00a4*/ 	.byte	0x00, 0xf0, 0x11, 0x00


	//----- nvinfo : EIATTR_KPARAM_INFO
	.align		4
.L_36:
        /*00a8*/ 	.byte	0x04, 0x17
        /*00aa*/ 	.short	(.L_38 - .L_37)
.L_37:
        /*00ac*/ 	.word	0x00000000
        /*00b0*/ 	.short	0x0003
        /*00b2*/ 	.short	0x0018
        /*00b4*/ 	.byte	0x00, 0xf0, 0x11, 0x00


	//----- nvinfo : EIATTR_KPARAM_INFO
	.align		4
.L_38:
        /*00b8*/ 	.byte	0x04, 0x17
        /*00ba*/ 	.short	(.L_40 - .L_39)
.L_39:
        /*00bc*/ 	.word	0x00000000
        /*00c0*/ 	.short	0x0002
        /*00c2*/ 	.short	0x0010
        /*00c4*/ 	.byte	0x00, 0xf4, 0x21, 0x00


	//----- nvinfo : EIATTR_KPARAM_INFO
	.align		4
.L_40:
        /*00c8*/ 	.byte	0x04, 0x17
        /*00ca*/ 	.short	(.L_42 - .L_41)
.L_41:
        /*00cc*/ 	.word	0x00000000
        /*00d0*/ 	.short	0x0001
        /*00d2*/ 	.short	0x0008
        /*00d4*/ 	.byte	0x00, 0xf4, 0x21, 0x00


	//----- nvinfo : EIATTR_KPARAM_INFO
	.align		4
.L_42:
        /*00d8*/ 	.byte	0x04, 0x17
        /*00da*/ 	.short	(.L_44 - .L_43)
.L_43:
        /*00dc*/ 	.word	0x00000000
        /*00e0*/ 	.short	0x0000
        /*00e2*/ 	.short	0x0000
        /*00e4*/ 	.byte	0x00, 0xf4, 0x21, 0x00


	//----- nvinfo : EIATTR_AT_ENTRY_FRAGMENTS
	.align		4
.L_44:
        /*00e8*/ 	.byte	0x04, 0x4f
        /*00ea*/ 	.short	(.L_46 - .L_45)


	//   ....[0]....
.L_45:
        /*00ec*/ 	.word	0x00000004


	//----- nvinfo : EIATTR_RESERVED_SMEM_USED
	.align		4
.L_46:
        /*00f0*/ 	.byte	0x01, 0x41
	.zero		2


	//----- nvinfo : EIATTR_SPARSE_MMA_MASK
	.align		4
        /*00f4*/ 	.byte	0x03, 0x50
        /*00f6*/ 	.short	0x0000


	//----- nvinfo : EIATTR_TCGEN05_1CTA_USED
	.align		4
        /*00f8*/ 	.byte	0x01, 0x51
	.zero		2


	//----- nvinfo : EIATTR_MAXREG_COUNT
	.align		4
        /*00fc*/ 	.byte	0x03, 0x1b
        /*00fe*/ 	.short	0x00ff


	//----- nvinfo : EIATTR_NUM_BARRIERS
	.align		4
        /*0100*/ 	.byte	0x02, 0x4c
        /*0102*/ 	.byte	0x01
	.zero		1


	//----- nvinfo : EIATTR_ANNOTATIONS
	.align		4
        /*0104*/ 	.byte	0x04, 0x55
        /*0106*/ 	.short	(.L_48 - .L_47)


	//   ....[0]....
.L_47:
        /*0108*/ 	.word	0x00000001
        /*010c*/ 	.byte	0x30, 0x0a, 0x00, 0x00, 0x01, 0x00, 0x00, 0x00, 0xf0, 0x0a, 0x00, 0x00, 0x01, 0x00, 0x00, 0x00
        /* <DEDUP_REMOVED lines=67> */
        /*054c*/ 	.byte	0x40, 0xb5, 0x00, 0x00


	//----- nvinfo : EIATTR_INT_WARP_WIDE_INSTR_OFFSETS
	.align		4
.L_48:
        /*0550*/ 	.byte	0x04, 0x31
        /*0552*/ 	.short	(.L_50 - .L_49)


	//   ....[0]....
.L_49:
        /*0554*/ 	.word	0x00004230


	//   ....[1]....
        /*0558*/ 	.word	0x00004250


	//   ....[2]....
        /*055c*/ 	.word	0x00005c60


	//   ....[3]....
        /*0560*/ 	.word	0x0000ba30


	//   ....[4]....
        /*0564*/ 	.word	0x0000ba80


	//----- nvinfo : EIATTR_COOP_GROUP_MASK_REGIDS
	.align		4
.L_50:
        /*0568*/ 	.byte	0x04, 0x29
        /*056a*/ 	.short	(.L_52 - .L_51)


	//   ....[0]....
.L_51:
        /*056c*/ 	.word	0xffffffff


	//   ....[1]....
        /*0570*/ 	.word	0xffffffff


	//   ....[2]....
        /*0574*/ 	.word	0xffffffff


	//   ....[3]....
        /*0578*/ 	.word	0xffffffff


	//----- nvinfo : EIATTR_COOP_GROUP_INSTR_OFFSETS
	.align		4
.L_52:
        /*057c*/ 	.byte	0x04, 0x28
        /*057e*/ 	.short	(.L_54 - .L_53)


	//   ....[0]....
.L_53:
        /*0580*/ 	.word	0x00000080


	//   ....[1]....
        /*0584*/ 	.word	0x00000340


	//   ....[2]....
        /*0588*/ 	.word	0x0000b8c0


	//   ....[3]....
        /*058c*/ 	.word	0x0000bb30


	//----- nvinfo : EIATTR_VRC_CTA_INIT_COUNT
	.align		4
.L_54:
        /*0590*/ 	.byte	0x02, 0x4a
        /*0592*/ 	.byte	0x80
	.zero		1


	//----- nvinfo : EIATTR_MBARRIER_INSTR_OFFSETS
	.align		4
        /*0594*/ 	.byte	0x04, 0x39
        /*0596*/ 	.short	(.L_56 - .L_55)


	//   ....[0]....
.L_55:
        /*0598*/ 	.word	0x00004360
        /*059c*/ 	.word	0x000000ff
        /*05a0*/ 	.word	0x00000000
        /*05a4*/ 	.short	0x0100
        /*05a6*/ 	.byte	0x0b
	.zero		1


	//   ....[1]....
        /*05a8*/ 	.word	0x00005ca0
        /*05ac*/ 	.word	0x000000ff
        /*05b0*/ 	.word	0x0000c008
        /*05b4*/ 	.short	0x0100
        /*05b6*/ 	.byte	0x09
	.zero		1


	//   ....[2]....
        /*05b8*/ 	.word	0x00007880
        /*05bc*/ 	.word	0x000000ff
        /*05c0*/ 	.word	0x00000000
        /*05c4*/ 	.short	0x010a
        /*05c6*/ 	.byte	0x0b
	.zero		1


	//   ....[3]....
        /*05c8*/ 	.word	0x00009a00
        /*05cc*/ 	.word	0x000000ff
        /*05d0*/ 	.word	0x00000000
        /*05d4*/ 	.short	0x010a
        /*05d6*/ 	.byte	0x0b
	.zero		1


	//   ....[4]....
        /*05d8*/ 	.word	0x00009b00
        /*05dc*/ 	.word	0x000000ff
        /*05e0*/ 	.word	0x0000c000
        /*05e4*/ 	.short	0x0108
        /*05e6*/ 	.byte	0x09
	.zero		1


	//   ....[5]....
        /*05e8*/ 	.word	0x00009b40
        /*05ec*/ 	.word	0x000000ff
        /*05f0*/ 	.word	0x0000c008
        /*05f4*/ 	.short	0x0108
        /*05f6*/ 	.byte	0x09
	.zero		1


	//   ....[6]....
        /*05f8*/ 	.word	0x0000bb50
        /*05fc*/ 	.word	0x000000ff
        /*0600*/ 	.word	0x00000000
        /*0604*/ 	.short	0x010a
        /*0606*/ 	.byte	0x0b
	.zero		1


	//   ....[7]....
        /*0608*/ 	.word	0x0000bb80
        /*060c*/ 	.word	0x000000ff
        /*0610*/ 	.word	0x00000000
        /*0614*/ 	.short	0x010a
        /*0616*/ 	.byte	0x0b
	.zero		1


	//----- nvinfo : EIATTR_NUM_MBARRIERS
	.align		4
.L_56:
        /*0618*/ 	.byte	0x03, 0x38
        /*061a*/ 	.short	0x0002


	//----- nvinfo : EIATTR_EXIT_INSTR_OFFSETS
	.align		4
        /*061c*/ 	.byte	0x04, 0x1c
        /*061e*/ 	.short	(.L_58 - .L_57)


	//   ....[0]....
.L_57:
        /*0620*/ 	.word	0x0000bb40


	//----- nvinfo : EIATTR_REQNTID
	.align		4
.L_58:
        /*0624*/ 	.byte	0x04, 0x10
        /*0626*/ 	.short	(.L_60 - .L_59)
.L_59:
        /*0628*/ 	.word	0x00000080
        /*062c*/ 	.word	0x00000001
        /*0630*/ 	.word	0x00000001


	//----- nvinfo : EIATTR_CRS_STACK_SIZE
	.align		4
.L_60:
        /*0634*/ 	.byte	0x04, 0x1e
        /*0636*/ 	.short	(.L_62 - .L_61)
.L_61:
        /*0638*/ 	.word	0x00000000


	//----- nvinfo : EIATTR_CBANK_PARAM_SIZE
	.align		4
.L_62:
        /*063c*/ 	.byte	0x03, 0x19
        /*063e*/ 	.short	0x0050


	//----- nvinfo : EIATTR_PARAM_CBANK
	.align		4
        /*0640*/ 	.byte	0x04, 0x0a
        /*0642*/ 	.short	(.L_64 - .L_63)
	.align		4
.L_63:
        /*0644*/ 	.word	index@(.nv.constant0.matmul_kernel)
        /*0648*/ 	.short	0x0380
        /*064a*/ 	.short	0x0050


	//----- nvinfo : EIATTR_SW_WAR
	.align		4
.L_64:
        /*064c*/ 	.byte	0x04, 0x36
        /*064e*/ 	.short	(.L_66 - .L_65)
.L_65:
        /*0650*/ 	.word	0x00000008
.L_66:


//--------------------- .nv.compat                --------------------------
	.section	.nv.compat,"",@"SHT_CUDA_COMPAT_INFO"
	.align	4
        /*0000*/ 	.byte	0x02, 0x02, 0x02, 0x00, 0x02, 0x05, 0x05, 0x00, 0x02, 0x03, 0x00, 0x00, 0x02, 0x06, 0x01, 0x00


//--------------------- .nv.callgraph             --------------------------
	.section	.nv.callgraph,"",@"SHT_CUDA_CALLGRAPH"
	.align	4
	.sectionentsize	8
	.align		4
        /*0000*/ 	.word	0x00000000
	.align		4
        /*0004*/ 	.word	0xffffffff
	.align		4
        /*0008*/ 	.word	0x00000000
	.align		4
        /*000c*/ 	.word	0xfffffffe
	.align		4
        /*0010*/ 	.word	0x00000000
	.align		4
        /*0014*/ 	.word	0xfffffffd
	.align		4
        /*0018*/ 	.word	0x00000000
	.align		4
        /*001c*/ 	.word	0xfffffffc


//--------------------- .text.matmul_kernel       --------------------------
	.section	.text.matmul_kernel,"ax",@progbits
	.align	128
        .global         matmul_kernel
        .type           matmul_kernel,@function
        .size           matmul_kernel,(.L_x_20 - matmul_kernel)
        .other          matmul_kernel,@"STO_CUDA_ENTRY STV_DEFAULT"
matmul_kernel:
.text.matmul_kernel:
[----:B------:R-:W0:Y:S01]  /*0000*/  LDC R1, c[0x0][0x37c] ;  /* 0x0000df00ff017b82 */ /* 0x000e220000000800 */
[----:B------:R-:W1:Y:S01]  /*0010*/  S2R R0, SR_TID.X ;  /* 0x0000000000007919 */ /* 0x000e620000002100 */
[----:B0-----:R-:W-:Y:S01]  /*0020*/  VIADD R1, R1, 0xfffffef0 ;  /* 0xfffffef001017836 */ /* 0x001fe20000000000 */
[----:B------:R-:W0:Y:S01]  /*0030*/  LDCU.64 UR20, c[0x0][0x358] ;  /* 0x00006b00ff1477ac */ /* 0x000e220008000a00 */
[----:B-1----:R-:W-:-:S13]  /*0040*/  ISETP.GE.U32.AND P0, PT, R0, 0x20, PT ;  /* 0x000000200000780c */ /* 0x002fda0003f06070 */
[----:B------:R-:W-:Y:S02]  /*0050*/  VOTEU.ANY UP0, P0 ;  /* 0x0000000000ff7886 */ /* 0x000fe40000000100 */
[----:B------:R-:W-:Y:S05]  /*0060*/  BRA.U UP0, `(.L_x_0) ;  /* 0x0000000100b87547 */ /* 0x000fea000b800000 */
[----:B------:R-:W1:Y:S01]  /*0070*/  S2UR UR6, SR_CgaCtaId ;  /* 0x00000000000679c3 */ /* 0x000e620000008800 */
[----:B------:R-:W-:Y:S01]  /*0080*/  NOP ;  /* 0x0000000000007918 */ /* 0x000fe20000000000 */
[----:B------:R-:W-:Y:S02]  /*0090*/  UMOV UR4, 0x40 ;  /* 0x0000004000047882 */ /* 0x000fe40000000000 */
[----:B-1----:R-:W-:-:S09]  /*00a0*/  ULEA UR4, UR6, UR4, 0x18 ;  /* 0x0000000406047291 */ /* 0x002fd2000f8ec0ff */
[----:B------:R-:W1:Y:S01]  /*00b0*/  LDS.U8 R0, [UR4] ;  /* 0x00000004ff007984 */ /* 0x000e620008000000 */
[----:B------:R-:W-:Y:S02]  /*00c0*/  UMOV UR4, 0x400 ;  /* 0x0000040000047882 */ /* 0x000fe40000000000 */
[----:B------:R-:W-:Y:S01]  /*00d0*/  ULEA UR4, UR6, UR4, 0x18 ;  /* 0x0000000406047291 */ /* 0x000fe2000f8ec0ff */
[----:B-1----:R-:W-:-:S13]  /*00e0*/  ISETP.NE.AND P0, PT, R0, RZ, PT ;  /* 0x000000ff0000720c */ /* 0x002fda0003f05270 */
[----:B------:R-:W-:Y:S05]  /*00f0*/  @P0 BRA `(.L_x_1) ;  /* 0x00000000007c0947 */ /* 0x000fea0003800000 */
[----:B------:R-:W-:-:S13]  /*0100*/  ELECT P0, URZ, PT ;  /* 0x0000000000ff782f */ /* 0x000fda0003800000 */
[----:B------:R-:W-:Y:S05]  /*0110*/  @!P0 BRA `(.L_x_2) ;  /* 0x0000000000848947 */ /* 0x000fea0003800000 */
[----:B------:R-:W-:Y:S01]  /*0120*/  UMOV UR5, 0x4 ;  /* 0x0000000400057882 */ /* 0x000fe20000000000 */
[----:B------:R-:W-:Y:S02]  /*0130*/  IMAD.MOV.U32 R4, RZ, RZ, 0x1 ;  /* 0x00000001ff047424 */ /* 0x000fe400078e00ff */
[----:B------:R-:W-:Y:S02]  /*0140*/  IMAD.MOV.U32 R5, RZ, RZ, 0xf ;  /* 0x0000000fff057424 */ /* 0x000fe400078e00ff */
[----:B------:R-:W-:Y:S04]  /*0150*/  DEPBAR.LE SB1, 0x36 ;  /* 0x00009d800000791a */ /* 0x000fe80000000000 */
[----:B------:R-:W1:Y:S02]  /*0160*/  UTCATOMSWS.FIND_AND_SET.ALIGN UP1, UR5, UR5 ;  /* 0x00000005000575e3 */ /* 0x000e640008020800 */
[----:B-1----:R-:W-:-:S04]  /*0170*/  PLOP3.LUT P0, PT, PT, PT, UP1, 0x80, 0x8 ;  /* 0x000000000008781c */ /* 0x002fc80003f0f018 */
[----:B------:R-:W-:-:S04]  /*0180*/  SEL R0, RZ, 0xffffffff, !P0 ;  /* 0xffffffffff007807 */ /* 0x000fc80004000000 */
[----:B------:R-:W-:Y:S01]  /*0190*/  ISETP.NE.AND P0, PT, R0, RZ, PT ;  /* 0x000000ff0000720c */ /* 0x000fe20003f05270 */
[----:B------:R-:W-:-:S12]  /*01a0*/  IMAD.U32 R0, RZ, RZ, UR5 ;  /* 0x00000005ff007e24 */ /* 0x000fd8000f8e00ff */
[----:B------:R-:W-:Y:S05]  /*01b0*/  @P0 BRA `(.L_x_3) ;  /* 0x0000000000240947 */ /* 0x000fea0003800000 */
.L_x_4:
[----:B------:R-:W-:Y:S05]  /*01c0*/  NANOSLEEP 0x64 ;  /* 0x000000640000795d */ /* 0x000fea0003800000 */
[----:B------:R-:W-:-:S05]  /*01d0*/  UMOV UR5, 0x4 ;  /* 0x0000000400057882 */ /* 0x000fca0000000000 */
[----:B------:R-:W-:Y:S04]  /*01e0*/  DEPBAR.LE SB1, 0x36 ;  /* 0x00009d800000791a */ /* 0x000fe80000000000 */
[----:B------:R-:W1:Y:S02]  /*01f0*/  UTCATOMSWS.FIND_AND_SET.ALIGN UP1, UR5, UR5 ;  /* 0x00000005000575e3 */ /* 0x000e640008020800 */
[----:B-1----:R-:W-:-:S04]  /*0200*/  PLOP3.LUT P0, PT, PT, PT, UP1, 0x80, 0x8 ;  /* 0x000000000008781c */ /* 0x002fc80003f0f018 */
[----:B------:R-:W-:-:S04]  /*0210*/  SEL R0, RZ, 0xffffffff, !P0 ;  /* 0xffffffffff007807 */ /* 0x000fc80004000000 */
[----:B------:R-:W-:Y:S01]  /*0220*/  ISETP.NE.AND P0, PT, R0, RZ, PT ;  /* 0x000000ff0000720c */ /* 0x000fe20003f05270 */
[----:B------:R-:W-:-:S12]  /*0230*/  IMAD.U32 R0, RZ, RZ, UR5 ;  /* 0x00000005ff007e24 */ /* 0x000fd8000f8e00ff */
[----:B------:R-:W-:Y:S05]  /*0240*/  @!P0 BRA `(.L_x_4) ;  /* 0xfffffffc00dc8947 */ /* 0x000fea000383ffff */
.L_x_3:
[C---:B------:R-:W-:Y:S01]  /*0250*/  VIADD R3, R0.reuse, 0x10 ;  /* 0x0000001000037836 */ /* 0x040fe20000000000 */
[----:B------:R-:W-:Y:S01]  /*0260*/  UMOV UR5, 0x50 ;  /* 0x0000005000057882 */ /* 0x000fe20000000000 */
[----:B------:R-:W-:Y:S01]  /*0270*/  SHF.L.U32 R2, R5, R0, RZ ;  /* 0x0000000005027219 */ /* 0x000fe200000006ff */
[----:B------:R-:W-:Y:S01]  /*0280*/  ULEA UR5, UR6, UR5, 0x18 ;  /* 0x0000000506057291 */ /* 0x000fe2000f8ec0ff */
[----:B------:R-:W-:Y:S01]  /*0290*/  IMAD.SHL.U32 R0, R0, 0x20, RZ ;  /* 0x0000002000007824 */ /* 0x000fe200078e00ff */
[----:B------:R-:W-:-:S04]  /*02a0*/  SHF.L.U32 R3, R4, R3, RZ ;  /* 0x0000000304037219 */ /* 0x000fc800000006ff */
[----:B------:R-:W-:-:S05]  /*02b0*/  LOP3.LUT R2, R3, R2, RZ, 0xfc, !PT ;  /* 0x0000000203027212 */ /* 0x000fca00078efcff */
[----:B------:R1:W-:Y:S04]  /*02c0*/  ATOMS.OR RZ, [UR5], R2 ;  /* 0x00000002ffff798c */ /* 0x0003e8000b000005 */
[----:B------:R1:W-:Y:S01]  /*02d0*/  STS [UR4], R0 ;  /* 0x00000000ff007988 */ /* 0x0003e20008000804 */
[----:B------:R-:W-:Y:S05]  /*02e0*/  BRA `(.L_x_2) ;  /* 0x0000000000107947 */ /* 0x000fea0003800000 */
.L_x_1:
[----:B------:R-:W-:Y:S01]  /*02f0*/  IMAD.MOV.U32 R0, RZ, RZ, -0x1 ;  /* 0xffffffffff007424 */ /* 0x000fe200078e00ff */
[----:B------:R-:W-:-:S04]  /*0300*/  MOV R2, 0x330 ;  /* 0x0000033000027802 */ /* 0x000fc80000000f00 */
[----:B------:R1:W-:Y:S03]  /*0310*/  STS [UR4], R0 ;  /* 0x00000000ff007988 */ /* 0x0003e60008000804 */
[----:B01----:R-:W-:Y:S05]  /*0320*/  CALL.REL.NOINC `($__internal_1_$__cuda_sm10x_tcgen05_guardrail_trap_phase_invalid_during_alloc) ;  /* 0x000000b8002c7944 */ /* 0x003fea0003c00000 */
.L_x_2:
[----:B------:R-:W-:Y:S05]  /*0330*/  WARPSYNC.ALL ;  /* 0x0000000000007948 */ /* 0x000fea0003800000 */
[----:B------:R-:W-:Y:S01]  /*0340*/  NOP ;  /* 0x0000000000007918 */ /* 0x000fe20000000000 */
.L_x_0:
[----:B------:R-:W2:Y:S01]  /*0350*/  LDC.64 R22, c[0x0][0x398] ;  /* 0x0000e600ff167b82 */ /* 0x000ea20000000a00 */
[----:B------:R-:W3:Y:S01]  /*0360*/  S2R R7, SR_CTAID.X ;  /* 0x0000000000077919 */ /* 0x000ee20000002500 */
[----:B------:R-:W-:Y:S01]  /*0370*/  UMOV UR9, 0x400 ;  /* 0x0000040000097882 */ /* 0x000fe20000000000 */
[----:B------:R-:W-:Y:S01]  /*0380*/  PRMT R194, RZ, 0x7610, R194 ;  /* 0x00007610ffc27816 */ /* 0x000fe200000000c2 */
[----:B------:R-:W4:Y:S01]  /*0390*/  LDCU.128 UR16, c[0x0][0x380] ;  /* 0x00007000ff1077ac */ /* 0x000f220008000c00 */
[----:B------:R-:W5:Y:S03]  /*03a0*/  S2R R101, SR_TID.X ;  /* 0x0000000000657919 */ /* 0x000f660000002100 */
[----:B------:R-:W1:Y:S01]  /*03b0*/  S2UR UR4, SR_CgaCtaId ;  /* 0x00000000000479c3 */ /* 0x000e620000008800 */
[----:B------:R-:W-:Y:S01]  /*03c0*/  UMOV UR6, 0x1 ;  /* 0x0000000100067882 */ /* 0x000fe20000000000 */
[----:B-12---:R-:W-:Y:S01]  /*03d0*/  VIADD R0, R23, 0x7f ;  /* 0x0000007f17007836 */ /* 0x006fe20000000000 */
[----:B------:R-:W-:-:S02]  /*03e0*/  IABS R13, R23 ;  /* 0x00000017000d7213 */ /* 0x000fc40000000000 */
[----:B------:R-:W-:Y:S02]  /*03f0*/  LOP3.LUT R168, RZ, R23, RZ, 0x33, !PT ;  /* 0x00000017ffa87212 */ /* 0x000fe400078e33ff */
[----:B------:R-:W-:Y:S01]  /*0400*/  SHF.R.S32.HI R3, RZ, 0x1f, R0 ;  /* 0x0000001fff037819 */ /* 0x000fe20000011400 */
[----:B------:R-:W-:-:S03]  /*0410*/  ULEA UR9, UR4, UR9, 0x18 ;  /* 0x0000000904097291 */ /* 0x000fc6000f8ec0ff */
[----:B------:R-:W-:Y:S02]  /*0420*/  LEA.HI R3, R3, R0, RZ, 0x7 ;  /* 0x0000000003037211 */ /* 0x000fe400078f38ff */
[----:B---3--:R-:W-:Y:S01]  /*0430*/  IABS R8, R7 ;  /* 0x0000000700087213 */ /* 0x008fe20000000000 */
[----:B------:R-:W-:Y:S01]  /*0440*/  UIADD3 UR11, UPT, UPT, UR9, 0xc000, URZ ;  /* 0x0000c000090b7890 */ /* 0x000fe2000fffe0ff */
[----:B------:R-:W-:Y:S02]  /*0450*/  SHF.R.S32.HI R3, RZ, 0x7, R3 ;  /* 0x00000007ff037819 */ /* 0x000fe40000011403 */
[----:B-----5:R-:W-:Y:S02]  /*0460*/  SHF.R.U32.HI R193, RZ, 0x6, R101 ;  /* 0x00000006ffc17819 */ /* 0x020fe40000011665 */
[----:B------:R-:W-:Y:S01]  /*0470*/  LOP3.LUT R219, R101, 0x3f, RZ, 0xc0, !PT ;  /* 0x0000003f65db7812 */ /* 0x000fe200078ec0ff */
[----:B------:R-:W-:Y:S01]  /*0480*/  IMAD.SHL.U32 R4, R3, 0x8, RZ ;  /* 0x0000000803047824 */ /* 0x000fe200078e00ff */
[----:B------:R-:W-:-:S02]  /*0490*/  SGXT.U32 R193, R193, 0x1 ;  /* 0x00000001c1c1781a */ /* 0x000fc40000000000 */
[----:B------:R-:W-:Y:S02]  /*04a0*/  SHF.R.U32.HI R214, RZ, 0x5, R101 ;  /* 0x00000005ffd67819 */ /* 0x000fe40000011665 */
[-C--:B------:R-:W-:Y:S02]  /*04b0*/  IABS R5, R4.reuse ;  /* 0x0000000400057213 */ /* 0x080fe40000000000 */
[----:B------:R-:W-:Y:S02]  /*04c0*/  IABS R10, R4 ;  /* 0x00000004000a7213 */ /* 0x000fe40000000000 */
[----:B------:R-:W1:Y:S08]  /*04d0*/  I2F.RP R0, R5 ;  /* 0x0000000500007306 */ /* 0x000e700000209400 */
[----:B-1----:R-:W1:Y:S02]  /*04e0*/  MUFU.RCP R0, R0 ;  /* 0x0000000000007308 */ /* 0x002e640000001000 */
[----:B-1----:R-:W-:-:S02]  /*04f0*/  VIADD R2, R0, 0xffffffe ;  /* 0x0ffffffe00027836 */ /* 0x002fc40000000000 */
[----:B------:R-:W-:-:S04]  /*0500*/  IMAD.MOV R0, RZ, RZ, -R10 ;  /* 0x000000ffff007224 */ /* 0x000fc800078e0a0a */
[----:B------:R1:W2:Y:S02]  /*0510*/  F2I.FTZ.U32.TRUNC.NTZ R3, R2 ;  /* 0x0000000200037305 */ /* 0x0002a4000021f000 */
[----:B-1----:R-:W-:Y:S02]  /*0520*/  IMAD.MOV.U32 R2, RZ, RZ, RZ ;  /* 0x000000ffff027224 */ /* 0x002fe400078e00ff */
[----:B--2---:R-:W-:-:S04]  /*0530*/  IMAD.MOV R6, RZ, RZ, -R3 ;  /* 0x000000ffff067224 */ /* 0x004fc800078e0a03 */
[----:B------:R-:W-:Y:S02]  /*0540*/  IMAD R9, R6, R5, RZ ;  /* 0x0000000506097224 */ /* 0x000fe400078e02ff */
[----:B------:R-:W-:Y:S02]  /*0550*/  IMAD.MOV.U32 R6, RZ, RZ, R8 ;  /* 0x000000ffff067224 */ /* 0x000fe400078e0008 */
[----:B------:R-:W-:-:S06]  /*0560*/  IMAD.HI.U32 R3, R3, R9, R2 ;  /* 0x0000000903037227 */ /* 0x000fcc00078e0002 */
[----:B------:R-:W-:-:S04]  /*0570*/  IMAD.HI.U32 R3, R3, R6, RZ ;  /* 0x0000000603037227 */ /* 0x000fc800078e00ff */
[----:B------:R-:W-:Y:S01]  /*0580*/  IMAD R0, R3, R0, R6 ;  /* 0x0000000003007224 */ /* 0x000fe200078e0206 */
[----:B------:R-:W-:Y:S01]  /*0590*/  IABS R6, R22 ;  /* 0x0000001600067213 */ /* 0x000fe20000000000 */
[----:B------:R-:W-:Y:S03]  /*05a0*/  BAR.SYNC.DEFER_BLOCKING 0x0 ;  /* 0x0000000000007b1d */ /* 0x000fe60000010000 */
[----:B------:R-:W-:-:S13]  /*05b0*/  ISETP.GT.U32.AND P1, PT, R5, R0, PT ;  /* 0x000000000500720c */ /* 0x000fda0003f24070 */
[----:B------:R-:W-:Y:S02]  /*05c0*/  @!P1 IMAD.IADD R0, R0, 0x1, -R5 ;  /* 0x0000000100009824 */ /* 0x000fe400078e0a05 */
[----:B------:R-:W-:Y:S01]  /*05d0*/  @!P1 VIADD R3, R3, 0x1 ;  /* 0x0000000103039836 */ /* 0x000fe20000000000 */
[----:B------:R-:W-:Y:S02]  /*05e0*/  ISETP.NE.AND P1, PT, R4, RZ, PT ;  /* 0x000000ff0400720c */ /* 0x000fe40003f25270 */
[----:B------:R-:W-:Y:S02]  /*05f0*/  ISETP.GE.U32.AND P0, PT, R0, R5, PT ;  /* 0x000000050000720c */ /* 0x000fe40003f06070 */
[----:B------:R-:W-:-:S04]  /*0600*/  LOP3.LUT R0, R7, R4, RZ, 0x3c, !PT ;  /* 0x0000000407007212 */ /* 0x000fc800078e3cff */
[----:B------:R-:W-:Y:S01]  /*0610*/  ISETP.GE.AND P2, PT, R0, RZ, PT ;  /* 0x000000ff0000720c */ /* 0x000fe20003f46270 */
[----:B------:R-:W-:-:S06]  /*0620*/  VIADD R0, R22, 0x3f ;  /* 0x0000003f16007836 */ /* 0x000fcc0000000000 */
[----:B------:R-:W-:-:S04]  /*0630*/  @P0 VIADD R3, R3, 0x1 ;  /* 0x0000000103030836 */ /* 0x000fc80000000000 */
[----:B------:R-:W-:Y:S01]  /*0640*/  IMAD.MOV.U32 R2, RZ, RZ, R3 ;  /* 0x000000ffff027224 */ /* 0x000fe200078e0003 */
[----:B------:R-:W-:-:S03]  /*0650*/  SHF.R.S32.HI R3, RZ, 0x1f, R0 ;  /* 0x0000001fff037819 */ /* 0x000fc60000011400 */
[----:B------:R-:W-:Y:S01]  /*0660*/  @!P2 IMAD.MOV R2, RZ, RZ, -R2 ;  /* 0x000000ffff02a224 */ /* 0x000fe200078e0a02 */
[----:B------:R-:W-:Y:S02]  /*0670*/  @!P1 LOP3.LUT R2, RZ, R4, RZ, 0x33, !PT ;  /* 0x00000004ff029212 */ /* 0x000fe400078e33ff */
[----:B------:R-:W-:-:S03]  /*0680*/  LEA.HI R3, R3, R0, RZ, 0x6 ;  /* 0x0000000003037211 */ /* 0x000fc600078f30ff */
[----:B------:R-:W-:-:S05]  /*0690*/  IMAD.SHL.U32 R10, R2, 0x8, RZ ;  /* 0x00000008020a7824 */ /* 0x000fca00078e00ff */
[----:B------:R-:W-:-:S04]  /*06a0*/  LEA.HI.SX32 R3, R3, -R10, 0x1a ;  /* 0x8000000a03037211 */ /* 0x000fc800078fd2ff */
[----:B------:R-:W-:Y:S01]  /*06b0*/  VIMNMX R11, PT, PT, R3, 0x8, PT ;  /* 0x00000008030b7848 */ /* 0x000fe20003fe0100 */
[----:B------:R-:W-:Y:S02]  /*06c0*/  IMAD.MOV R3, RZ, RZ, -R2 ;  /* 0x000000ffff037224 */ /* 0x000fe400078e0a02 */
[----:B------:R-:W-:Y:S01]  /*06d0*/  IMAD.MOV.U32 R2, RZ, RZ, R6 ;  /* 0x000000ffff027224 */ /* 0x000fe200078e0006 */
[----:B------:R-:W-:Y:S01]  /*06e0*/  IABS R9, R11 ;  /* 0x0000000b00097213 */ /* 0x000fe20000000000 */
[----:B------:R-:W-:Y:S01]  /*06f0*/  IMAD R12, R4, R3, R7 ;  /* 0x00000003040c7224 */ /* 0x000fe200078e0207 */
[----:B------:R-:W-:Y:S01]  /*0700*/  IABS R7, R11 ;  /* 0x0000000b00077213 */ /* 0x000fe20000000000 */
[----:B------:R-:W-:Y:S01]  /*0710*/  IMAD.MOV.U32 R4, RZ, RZ, RZ ;  /* 0x000000ffff047224 */ /* 0x000fe200078e00ff */
[----:B------:R-:W1:Y:S08]  /*0720*/  I2F.RP R0, R9 ;  /* 0x0000000900007306 */ /* 0x000e700000209400 */
[----:B------:R-:W2:Y:S08]  /*0730*/  I2F.RP R6, R2 ;  /* 0x0000000200067306 */ /* 0x000eb00000209400 */
[----:B-1----:R-:W1:Y:S08]  /*0740*/  MUFU.RCP R0, R0 ;  /* 0x0000000000007308 */ /* 0x002e700000001000 */
[----:B--2---:R-:W-:Y:S01]  /*0750*/  MUFU.RCP R6, R6 ;  /* 0x0000000600067308 */ /* 0x004fe20000001000 */
[----:B-1----:R-:W-:Y:S01]  /*0760*/  VIADD R5, R0, 0xffffffe ;  /* 0x0ffffffe00057836 */ /* 0x002fe20000000000 */
[----:B------:R-:W-:-:S06]  /*0770*/  IABS R0, R12 ;  /* 0x0000000c00007213 */ /* 0x000fcc0000000000 */
[----:B------:R-:W1:Y:S02]  /*0780*/  F2I.FTZ.U32.TRUNC.NTZ R5, R5 ;  /* 0x0000000500057305 */ /* 0x000e64000021f000 */
[----:B-1----:R-:W-:-:S04]  /*0790*/  IMAD.MOV R8, RZ, RZ, -R5 ;  /* 0x000000ffff087224 */ /* 0x002fc800078e0a05 */
[----:B------:R-:W-:-:S04]  /*07a0*/  IMAD R3, R8, R9, RZ ;  /* 0x0000000908037224 */ /* 0x000fc800078e02ff */
[----:B------:R-:W-:-:S04]  /*07b0*/  IMAD.HI.U32 R4, R5, R3, R4 ;  /* 0x0000000305047227 */ /* 0x000fc800078e0004 */
[----:B------:R-:W-:Y:S02]  /*07c0*/  IMAD.MOV.U32 R3, RZ, RZ, R13 ;  /* 0x000000ffff037224 */ /* 0x000fe400078e000d */
[----:B------:R-:W-:Y:S02]  /*07d0*/  IMAD.MOV.U32 R5, RZ, RZ, R0 ;  /* 0x000000ffff057224 */ /* 0x000fe400078e0000 */
[----:B------:R-:W1:Y:S01]  /*07e0*/  I2F.RP R8, R3 ;  /* 0x0000000300087306 */ /* 0x000e620000209400 */
[----:B------:R-:W-:Y:S02]  /*07f0*/  IMAD.MOV R0, RZ, RZ, -R7 ;  /* 0x000000ffff007224 */ /* 0x000fe400078e0a07 */
[----:B------:R-:W-:-:S04]  /*0800*/  IMAD.HI.U32 R4, R4, R5, RZ ;  /* 0x0000000504047227 */ /* 0x000fc800078e00ff */
[----:B------:R-:W-:Y:S02]  /*0810*/  IMAD R0, R4, R0, R5 ;  /* 0x0000000004007224 */ /* 0x000fe400078e0205 */
[----:B------:R-:W-:-:S03]  /*0820*/  VIADD R5, R6, 0xffffffe ;  /* 0x0ffffffe06057836 */ /* 0x000fc60000000000 */
[----:B------:R-:W-:Y:S01]  /*0830*/  ISETP.GT.U32.AND P1, PT, R9, R0, PT ;  /* 0x000000000900720c */ /* 0x000fe20003f24070 */
[----:B-1----:R-:W1:Y:S08]  /*0840*/  MUFU.RCP R8, R8 ;  /* 0x0000000800087308 */ /* 0x002e700000001000 */
[----:B------:R-:W2:Y:S04]  /*0850*/  F2I.FTZ.U32.TRUNC.NTZ R5, R5 ;  /* 0x0000000500057305 */ /* 0x000ea8000021f000 */
[----:B------:R-:W-:-:S02]  /*0860*/  @!P1 IMAD.IADD R0, R0, 0x1, -R9 ;  /* 0x0000000100009824 */ /* 0x000fc400078e0a09 */
[----:B------:R-:W-:Y:S01]  /*0870*/  @!P1 VIADD R4, R4, 0x1 ;  /* 0x0000000104049836 */ /* 0x000fe20000000000 */
[----:B------:R-:W-:Y:S02]  /*0880*/  ISETP.NE.AND P1, PT, R11, RZ, PT ;  /* 0x000000ff0b00720c */ /* 0x000fe40003f25270 */
[----:B------:R-:W-:Y:S02]  /*0890*/  ISETP.GE.U32.AND P0, PT, R0, R9, PT ;  /* 0x000000090000720c */ /* 0x000fe40003f06070 */
[----:B------:R-:W-:Y:S01]  /*08a0*/  LOP3.LUT R0, R12, R11, RZ, 0x3c, !PT ;  /* 0x0000000b0c007212 */ /* 0x000fe200078e3cff */
[----:B-1----:R-:W-:-:S03]  /*08b0*/  VIADD R7, R8, 0xffffffe ;  /* 0x0ffffffe08077836 */ /* 0x002fc60000000000 */
[----:B------:R-:W-:Y:S01]  /*08c0*/  ISETP.GE.AND P2, PT, R0, RZ, PT ;  /* 0x000000ff0000720c */ /* 0x000fe20003f46270 */
[----:B--2---:R-:W-:Y:S02]  /*08d0*/  IMAD.MOV R9, RZ, RZ, -R5 ;  /* 0x000000ffff097224 */ /* 0x004fe400078e0a05 */
[----:B------:R-:W1:Y:S02]  /*08e0*/  F2I.FTZ.U32.TRUNC.NTZ R7, R7 ;  /* 0x0000000700077305 */ /* 0x000e64000021f000 */
[----:B------:R-:W-:Y:S02]  /*08f0*/  IMAD R9, R9, R2, RZ ;  /* 0x0000000209097224 */ /* 0x000fe400078e02ff */
[----:B------:R-:W-:-:S04]  /*0900*/  @P0 VIADD R4, R4, 0x1 ;  /* 0x0000000104040836 */ /* 0x000fc80000000000 */
[----:B------:R-:W-:Y:S02]  /*0910*/  IMAD.MOV.U32 R20, RZ, RZ, R4 ;  /* 0x000000ffff147224 */ /* 0x000fe400078e0004 */
[----:B------:R-:W-:Y:S02]  /*0920*/  IMAD.MOV.U32 R4, RZ, RZ, RZ ;  /* 0x000000ffff047224 */ /* 0x000fe400078e00ff */
[----:B------:R-:W-:Y:S01]  /*0930*/  @!P2 IMAD.MOV R20, RZ, RZ, -R20 ;  /* 0x000000ffff14a224 */ /* 0x000fe200078e0a14 */
[----:B------:R-:W-:Y:S01]  /*0940*/  @!P1 LOP3.LUT R20, RZ, R11, RZ, 0x33, !PT ;  /* 0x0000000bff149212 */ /* 0x000fe200078e33ff */
[----:B-1----:R-:W-:Y:S02]  /*0950*/  IMAD.MOV R6, RZ, RZ, -R7 ;  /* 0x000000ffff067224 */ /* 0x002fe400078e0a07 */
[----:B------:R-:W-:-:S04]  /*0960*/  IMAD.HI.U32 R5, R5, R9, R4 ;  /* 0x0000000905057227 */ /* 0x000fc800078e0004 */
[----:B------:R-:W-:Y:S02]  /*0970*/  IMAD.MOV R0, RZ, RZ, -R20 ;  /* 0x000000ffff007224 */ /* 0x000fe400078e0a14 */
[----:B------:R-:W-:Y:S02]  /*0980*/  IMAD R9, R6, R3, RZ ;  /* 0x0000000306097224 */ /* 0x000fe400078e02ff */
[----:B------:R-:W-:Y:S02]  /*0990*/  IMAD.MOV.U32 R6, RZ, RZ, RZ ;  /* 0x000000ffff067224 */ /* 0x000fe400078e00ff */
[----:B------:R-:W-:Y:S02]  /*09a0*/  IMAD R0, R11, R0, R12 ;  /* 0x000000000b007224 */ /* 0x000fe400078e020c */
[----:B------:R-:W-:Y:S02]  /*09b0*/  IMAD.SHL.U32 R20, R20, 0x80, RZ ;  /* 0x0000008014147824 */ /* 0x000fe400078e00ff */
[----:B------:R-:W-:-:S03]  /*09c0*/  IMAD.HI.U32 R4, R7, R9, R6 ;  /* 0x0000000907047227 */ /* 0x000fc600078e0006 */
[--C-:B------:R-:W-:Y:S01]  /*09d0*/  LOP3.LUT R146, R20, 0x2, R193.reuse, 0xfe, !PT ;  /* 0x0000000214927812 */ /* 0x100fe200078efec1 */
[----:B------:R-:W-:Y:S01]  /*09e0*/  IMAD.IADD R7, R10, 0x1, R0 ;  /* 0x000000010a077824 */ /* 0x000fe200078e0200 */
[C---:B------:R-:W-:Y:S02]  /*09f0*/  LOP3.LUT R0, R20.reuse, R193, RZ, 0xfc, !PT ;  /* 0x000000c114007212 */ /* 0x040fe400078efcff */
[C---:B------:R-:W-:Y:S01]  /*0a00*/  LOP3.LUT R144, R20.reuse, 0x6, R193, 0xfe, !PT ;  /* 0x0000000614907812 */ /* 0x040fe200078efec1 */
[----:B------:R-:W-:Y:S01]  /*0a10*/  IMAD R147, R7, 0x40, R219 ;  /* 0x0000004007937824 */ /* 0x000fe200078e02db */
[----:B------:R-:W-:Y:S01]  /*0a20*/  LOP3.LUT R143, R20, 0x8, R193, 0xfe, !PT ;  /* 0x00000008148f7812 */ /* 0x000fe200078efec1 */
[----:B------:R-:W-:Y:S01]  /*0a30*/  STL [R1+0x80], R146 ;  /* 0x0000809201007387 */ /* 0x000fe20000100800 */
[----:B------:R-:W-:Y:S02]  /*0a40*/  IABS R12, R0 ;  /* 0x00000000000c7213 */ /* 0x000fe40000000000 */
[----:B------:R-:W-:-:S02]  /*0a50*/  IABS R13, R146 ;  /* 0x00000092000d7213 */ /* 0x000fc40000000000 */
[----:B------:R-:W-:Y:S01]  /*0a60*/  IABS R17, R144 ;  /* 0x0000009000117213 */ /* 0x000fe20000000000 */
[----:B------:R-:W-:Y:S01]  /*0a70*/  IMAD.HI.U32 R6, R4, R12, RZ ;  /* 0x0000000c04067227 */ /* 0x000fe200078e00ff */
[----:B------:R-:W-:Y:S02]  /*0a80*/  IABS R19, R143 ;  /* 0x0000008f00137213 */ /* 0x000fe40000000000 */
[--C-:B------:R-:W-:Y:S01]  /*0a90*/  LOP3.LUT R145, R20, 0x4, R193.reuse, 0xfe, !PT ;  /* 0x0000000414917812 */ /* 0x100fe200078efec1 */
[----:B------:R-:W-:Y:S01]  /*0aa0*/  IMAD.HI.U32 R8, R4, R13, RZ ;  /* 0x0000000d04087227 */ /* 0x000fe200078e00ff */
[--C-:B------:R-:W-:Y:S02]  /*0ab0*/  LOP3.LUT R142, R20, 0xa, R193.reuse, 0xfe, !PT ;  /* 0x0000000a148e7812 */ /* 0x100fe400078efec1 */
[----:B------:R-:W-:Y:S01]  /*0ac0*/  IABS R15, R145 ;  /* 0x00000091000f7213 */ /* 0x000fe20000000000 */
[----:B------:R-:W-:Y:S01]  /*0ad0*/  IMAD.HI.U32 R10, R4, R17, RZ ;  /* 0x00000011040a7227 */ /* 0x000fe200078e00ff */
[C-C-:B------:R-:W-:Y:S01]  /*0ae0*/  LOP3.LUT R141, R20.reuse, 0xc, R193.reuse, 0xfe, !PT ;  /* 0x0000000c148d7812 */ /* 0x140fe200078efec1 */
[----:B------:R-:W-:Y:S01]  /*0af0*/  STL [R1+0x7c], R145 ;  /* 0x00007c9101007387 */ /* 0x000fe20000100800 */
[--C-:B------:R-:W-:Y:S01]  /*0b00*/  LOP3.LUT R140, R20, 0xe, R193.reuse, 0xfe, !PT ;  /* 0x0000000e148c7812 */ /* 0x100fe200078efec1 */
[----:B------:R-:W-:Y:S01]  /*0b10*/  IMAD.HI.U32 R11, R4, R19, RZ ;  /* 0x00000013040b7227 */ /* 0x000fe200078e00ff */
[C-C-:B------:R-:W-:Y:S01]  /*0b20*/  LOP3.LUT R139, R20.reuse, 0x10, R193.reuse, 0xfe, !PT ;  /* 0x00000010148b7812 */ /* 0x140fe200078efec1 */
[----:B------:R-:W-:Y:S01]  /*0b30*/  STL [R1+0x8], R144 ;  /* 0x0000089001007387 */ /* 0x000fe20000100800 */
[C---:B------:R-:W-:Y:S01]  /*0b40*/  LOP3.LUT R138, R20.reuse, 0x12, R193, 0xfe, !PT ;  /* 0x00000012148a7812 */ /* 0x040fe200078efec1 */
[----:B------:R-:W-:Y:S01]  /*0b50*/  IMAD.MOV R6, RZ, RZ, -R6 ;  /* 0x000000ffff067224 */ /* 0x000fe200078e0a06 */
[----:B------:R-:W-:Y:S01]  /*0b60*/  IABS R21, R140 ;  /* 0x0000008c00157213 */ /* 0x000fe20000000000 */
[----:B------:R-:W-:Y:S01]  /*0b70*/  IMAD.MOV R14, RZ, RZ, -R8 ;  /* 0x000000ffff0e7224 */ /* 0x000fe200078e0a08 */
[----:B------:R-:W-:Y:S01]  /*0b80*/  IABS R25, R139 ;  /* 0x0000008b00197213 */ /* 0x000fe20000000000 */
[----:B------:R-:W-:Y:S01]  /*0b90*/  IMAD.MOV R18, RZ, RZ, -R10 ;  /* 0x000000ffff127224 */ /* 0x000fe200078e0a0a */
[----:B------:R-:W-:Y:S01]  /*0ba0*/  IABS R27, R138 ;  /* 0x0000008a001b7213 */ /* 0x000fe20000000000 */
[----:B------:R-:W-:Y:S01]  /*0bb0*/  IMAD.MOV R24, RZ, RZ, -R11 ;  /* 0x000000ffff187224 */ /* 0x000fe200078e0a0b */
[C-C-:B------:R-:W-:Y:S01]  /*0bc0*/  LOP3.LUT R137, R20.reuse, 0x14, R193.reuse, 0xfe, !PT ;  /* 0x0000001414897812 */ /* 0x140fe200078efec1 */
[C---:B------:R-:W-:Y:S01]  /*0bd0*/  IMAD R8, R3.reuse, R6, R12 ;  /* 0x0000000603087224 */ /* 0x040fe200078e020c */
[--C-:B------:R-:W-:Y:S01]  /*0be0*/  LOP3.LUT R131, R20, 0x1a, R193.reuse, 0xfe, !PT ;  /* 0x0000001a14837812 */ /* 0x100fe200078efec1 */
[----:B------:R-:W-:Y:S01]  /*0bf0*/  IMAD.HI.U32 R9, R4, R15, RZ ;  /* 0x0000000f04097227 */ /* 0x000fe200078e00ff */
[C---:B------:R-:W-:Y:S01]  /*0c00*/  LOP3.LUT R127, R20.reuse, 0x1e, R193, 0xfe, !PT ;  /* 0x0000001e147f7812 */ /* 0x040fe200078efec1 */
[----:B------:R-:W-:Y:S01]  /*0c10*/  STL [R1+0x4], R143 ;  /* 0x0000048f01007387 */ /* 0x000fe20000100800 */
[----:B------:R-:W-:Y:S01]  /*0c20*/  IABS R36, R131 ;  /* 0x0000008300247213 */ /* 0x000fe20000000000 */
[C---:B------:R-:W-:Y:S01]  /*0c30*/  IMAD R6, R3.reuse, R14, R13 ;  /* 0x0000000e03067224 */ /* 0x040fe200078e020d */
[----:B------:R-:W-:Y:S01]  /*0c40*/  LOP3.LUT R123, R20, 0x24, R193, 0xfe, !PT ;  /* 0x00000024147b7812 */ /* 0x000fe200078efec1 */
[C---:B------:R-:W-:Y:S01]  /*0c50*/  IMAD R12, R3.reuse, R18, R17 ;  /* 0x00000012030c7224 */ /* 0x040fe200078e0211 */
[----:B------:R-:W-:Y:S01]  /*0c60*/  IABS R17, R142 ;  /* 0x0000008e00117213 */ /* 0x000fe20000000000 */
[C---:B------:R-:W-:Y:S01]  /*0c70*/  IMAD R14, R3.reuse, R24, R19 ;  /* 0x00000018030e7224 */ /* 0x040fe200078e0213 */
[----:B------:R-:W-:Y:S01]  /*0c80*/  IABS R19, R141 ;  /* 0x0000008d00137213 */ /* 0x000fe20000000000 */
[----:B------:R-:W-:Y:S01]  /*0c90*/  IMAD.MOV R16, RZ, RZ, -R9 ;  /* 0x000000ffff107224 */ /* 0x000fe200078e0a09 */
[----:B------:R-:W-:Y:S01]  /*0ca0*/  IABS R40, R127 ;  /* 0x0000007f00287213 */ /* 0x000fe20000000000 */
[----:B------:R-:W-:Y:S01]  /*0cb0*/  IMAD.HI.U32 R9, R4, R17, RZ ;  /* 0x0000001104097227 */ /* 0x000fe200078e00ff */
[--C-:B------:R-:W-:Y:S01]  /*0cc0*/  LOP3.LUT R133, R20, 0x18, R193.reuse, 0xfe, !PT ;  /* 0x0000001814857812 */ /* 0x100fe200078efec1 */
[----:B------:R-:W-:Y:S01]  /*0cd0*/  STL [R1+0x78], R142 ;  /* 0x0000788e01007387 */ /* 0x000fe20000100800 */
[----:B------:R-:W-:Y:S01]  /*0ce0*/  IABS R46, R123 ;  /* 0x0000007b002e7213 */ /* 0x000fe20000000000 */
[----:B------:R-:W-:Y:S01]  /*0cf0*/  IMAD.HI.U32 R11, R4, R19, RZ ;  /* 0x00000013040b7227 */ /* 0x000fe200078e00ff */
[----:B------:R-:W-:Y:S01]  /*0d00*/  IABS R34, R133 ;  /* 0x0000008500227213 */ /* 0x000fe20000000000 */
[----:B------:R-:W-:Y:S01]  /*0d10*/  STL [R1+0x74], R141 ;  /* 0x0000748d01007387 */ /* 0x000fe20000100800 */
[C---:B------:R-:W-:Y:S01]  /*0d20*/  LOP3.LUT R49, R20.reuse, 0x28, R193, 0xfe, !PT ;  /* 0x0000002814317812 */ /* 0x040fe200078efec1 */
[C---:B------:R-:W-:Y:S01]  /*0d30*/  IMAD R10, R3.reuse, R16, R15 ;  /* 0x00000010030a7224 */ /* 0x040fe200078e020f */
[--C-:B------:R-:W-:Y:S01]  /*0d40*/  LOP3.LUT R51, R20, 0x2e, R193.reuse, 0xfe, !PT ;  /* 0x0000002e14337812 */ /* 0x100fe200078efec1 */
[----:B------:R-:W-:Y:S01]  /*0d50*/  IMAD.HI.U32 R13, R4, R21, RZ ;  /* 0x00000015040d7227 */ /* 0x000fe200078e00ff */
[----:B------:R-:W-:Y:S01]  /*0d60*/  IABS R50, R49 ;  /* 0x0000003100327213 */ /* 0x000fe20000000000 */
[----:B------:R-:W-:Y:S01]  /*0d70*/  STL [R1+0x70], R140 ;  /* 0x0000708c01007387 */ /* 0x000fe20000100800 */
[--C-:B------:R-:W-:Y:S01]  /*0d80*/  LOP3.LUT R125, R20, 0x22, R193.reuse, 0xfe, !PT ;  /* 0x00000022147d7812 */ /* 0x100fe200078efec1 */
[C---:B------:R-:W-:Y:S01]  /*0d90*/  IMAD.HI.U32 R15, R4.reuse, R25, RZ ;  /* 0x00000019040f7227 */ /* 0x040fe200078e00ff */
[----:B------:R-:W-:Y:S01]  /*0da0*/  IABS R56, R51 ;  /* 0x0000003300387213 */ /* 0x000fe20000000000 */
[----:B------:R-:W-:Y:S01]  /*0db0*/  STL [R1+0x6c], R139 ;  /* 0x00006c8b01007387 */ /* 0x000fe20000100800 */
[----:B------:R-:W-:Y:S01]  /*0dc0*/  IABS R44, R125 ;  /* 0x0000007d002c7213 */ /* 0x000fe20000000000 */
[----:B------:R-:W-:Y:S01]  /*0dd0*/  IMAD.HI.U32 R16, R4, R27, RZ ;  /* 0x0000001b04107227 */ /* 0x000fe200078e00ff */
[C-C-:B------:R-:W-:Y:S01]  /*0de0*/  LOP3.LUT R117, R20.reuse, 0x32, R193.reuse, 0xfe, !PT ;  /* 0x0000003214757812 */ /* 0x140fe200078efec1 */
[----:B------:R-:W-:Y:S01]  /*0df0*/  STL [R1+0x68], R138 ;  /* 0x0000688a01007387 */ /* 0x000fe20000100800 */
[----:B------:R-:W-:Y:S01]  /*0e00*/  LOP3.LUT R119, R20, 0x2c, R193, 0xfe, !PT ;  /* 0x0000002c14777812 */ /* 0x000fe200078efec1 */
[----:B------:R-:W-:Y:S01]  /*0e10*/  IMAD.MOV R18, RZ, RZ, -R9 ;  /* 0x000000ffff127224 */ /* 0x000fe200078e0a09 */
[----:B------:R-:W-:Y:S01]  /*0e20*/  IABS R60, R117 ;  /* 0x00000075003c7213 */ /* 0x000fe20000000000 */
[----:B------:R-:W-:Y:S01]  /*0e30*/  IMAD.MOV R24, RZ, RZ, -R11 ;  /* 0x000000ffff187224 */ /* 0x000fe200078e0a0b */
[----:B------:R-:W-:Y:S01]  /*0e40*/  IABS R54, R119 ;  /* 0x0000007700367213 */ /* 0x000fe20000000000 */
[----:B------:R-:W-:Y:S01]  /*0e50*/  IMAD.MOV R26, RZ, RZ, -R13 ;  /* 0x000000ffff1a7224 */ /* 0x000fe200078e0a0d */
[----:B------:R-:W-:Y:S01]  /*0e60*/  LOP3.LUT R107, R0, 0x42, RZ, 0xfc, !PT ;  /* 0x00000042006b7812 */ /* 0x000fe200078efcff */
[----:B------:R-:W-:Y:S01]  /*0e70*/  IMAD.MOV R28, RZ, RZ, -R15 ;  /* 0x000000ffff1c7224 */ /* 0x000fe200078e0a0f */
[----:B------:R-:W-:Y:S01]  /*0e80*/  LOP3.LUT R55, R20, 0x36, R193, 0xfe, !PT ;  /* 0x0000003614377812 */ /* 0x000fe200078efec1 */
[----:B------:R-:W-:Y:S01]  /*0e90*/  IMAD.MOV R30, RZ, RZ, -R16 ;  /* 0x000000ffff1e7224 */ /* 0x000fe200078e0a10 */
[----:B------:R-:W-:Y:S01]  /*0ea0*/  IABS R76, R107 ;  /* 0x0000006b004c7213 */ /* 0x000fe20000000000 */
[C---:B------:R-:W-:Y:S01]  /*0eb0*/  IMAD R16, R3.reuse, R18, R17 ;  /* 0x0000001203107224 */ /* 0x040fe200078e0211 */
[----:B------:R-:W-:Y:S01]  /*0ec0*/  IABS R64, R55 ;  /* 0x0000003700407213 */ /* 0x000fe20000000000 */
[C---:B------:R-:W-:Y:S01]  /*0ed0*/  IMAD R18, R3.reuse, R24, R19 ;  /* 0x0000001803127224 */ /* 0x040fe200078e0213 */
[C---:B------:R-:W-:Y:S01]  /*0ee0*/  LOP3.LUT R95, R0.reuse, 0x4c, RZ, 0xfc, !PT ;  /* 0x0000004c005f7812 */ /* 0x040fe200078efcff */
[C---:B------:R-:W-:Y:S01]  /*0ef0*/  IMAD R24, R3.reuse, R26, R21 ;  /* 0x0000001a03187224 */ /* 0x040fe200078e0215 */
[----:B------:R-:W-:Y:S01]  /*0f00*/  LOP3.LUT R109, R0, 0x40, RZ, 0xfc, !PT ;  /* 0x00000040006d7812 */ /* 0x000fe200078efcff */
[C---:B------:R-:W-:Y:S01]  /*0f10*/  IMAD R26, R3.reuse, R28, R25 ;  /* 0x0000001c031a7224 */ /* 0x040fe200078e0219 */
[----:B------:R-:W-:Y:S01]  /*0f20*/  IABS R86, R95 ;  /* 0x0000005f00567213 */ /* 0x000fe20000000000 */
[----:B------:R-:W-:Y:S01]  /*0f30*/  IMAD R28, R3, R30, R27 ;  /* 0x0000001e031c7224 */ /* 0x000fe200078e021b */
[----:B------:R-:W-:Y:S01]  /*0f40*/  IABS R30, R137 ;  /* 0x00000089001e7213 */ /* 0x000fe20000000000 */
[----:B------:R-:W-:Y:S01]  /*0f50*/  IMAD.HI.U32 R15, R4, R36, RZ ;  /* 0x00000024040f7227 */ /* 0x000fe200078e00ff */
[----:B------:R-:W-:Y:S01]  /*0f60*/  IABS R74, R109 ;  /* 0x0000006d004a7213 */ /* 0x000fe20000000000 */
[----:B------:R-:W-:Y:S01]  /*0f70*/  STL [R1+0x64], R137 ;  /* 0x0000648901007387 */ /* 0x000fe20000100800 */
[----:B------:R-:W-:Y:S01]  /*0f80*/  LOP3.LUT R85, R0, 0x56, RZ, 0xfc, !PT ;  /* 0x0000005600557812 */ /* 0x000fe200078efcff */
[----:B------:R-:W-:Y:S01]  /*0f90*/  IMAD.HI.U32 R9, R4, R30, RZ ;  /* 0x0000001e04097227 */ /* 0x000fe200078e00ff */
[----:B------:R-:W-:-:S02]  /*0fa0*/  LOP3.LUT R97, R0, 0x4a, RZ, 0xfc, !PT ;  /* 0x0000004a00617812 */ /* 0x000fc400078efcff */
[----:B------:R-:W-:Y:S01]  /*0fb0*/  IABS R96, R85 ;  /* 0x0000005500607213 */ /* 0x000fe20000000000 */
[----:B------:R-:W-:Y:S01]  /*0fc0*/  IMAD.MOV R9, RZ, RZ, -R9 ;  /* 0x000000ffff097224 */ /* 0x000fe200078e0a09 */
[----:B------:R-:W-:Y:S01]  /*0fd0*/  IABS R84, R97 ;  /* 0x0000006100547213 */ /* 0x000fe20000000000 */
[----:B------:R-:W-:Y:S01]  /*0fe0*/  IMAD.MOV R15, RZ, RZ, -R15 ;  /* 0x000000ffff0f7224 */ /* 0x000fe200078e0a0f */
[C---:B------:R-:W-:Y:S01]  /*0ff0*/  LOP3.LUT R75, R0.reuse, 0x60, RZ, 0xfc, !PT ;  /* 0x00000060004b7812 */ /* 0x040fe200078efcff */
[C---:B------:R-:W-:Y:S01]  /*1000*/  IMAD R30, R3.reuse, R9, R30 ;  /* 0x00000009031e7224 */ /* 0x040fe200078e021e */
[----:B------:R-:W-:Y:S01]  /*1010*/  LOP3.LUT R87, R0, 0x54, RZ, 0xfc, !PT ;  /* 0x0000005400577812 */ /* 0x000fe200078efcff */
[----:B------:R-:W-:Y:S01]  /*1020*/  IMAD.HI.U32 R9, R4, R40, RZ ;  /* 0x0000002804097227 */ /* 0x000fe200078e00ff */
[----:B------:R-:W-:Y:S02]  /*1030*/  IABS R106, R75 ;  /* 0x0000004b006a7213 */ /* 0x000fe40000000000 */
[----:B------:R-:W-:Y:S01]  /*1040*/  IABS R94, R87 ;  /* 0x00000057005e7213 */ /* 0x000fe20000000000 */
[----:B------:R-:W-:Y:S01]  /*1050*/  IMAD R36, R3, R15, R36 ;  /* 0x0000000f03247224 */ /* 0x000fe200078e0224 */
[----:B------:R-:W-:Y:S01]  /*1060*/  LOP3.LUT R65, R0, 0x6a, RZ, 0xfc, !PT ;  /* 0x0000006a00417812 */ /* 0x000fe200078efcff */
[----:B------:R-:W-:Y:S01]  /*1070*/  IMAD.HI.U32 R15, R4, R46, RZ ;  /* 0x0000002e040f7227 */ /* 0x000fe200078e00ff */
[----:B------:R-:W-:-:S02]  /*1080*/  LOP3.LUT R77, R0, 0x5e, RZ, 0xfc, !PT ;  /* 0x0000005e004d7812 */ /* 0x000fc400078efcff */
[----:B------:R-:W-:Y:S01]  /*1090*/  IABS R116, R65 ;  /* 0x0000004100747213 */ /* 0x000fe20000000000 */
[----:B------:R-:W-:Y:S01]  /*10a0*/  IMAD.MOV R9, RZ, RZ, -R9 ;  /* 0x000000ffff097224 */ /* 0x000fe200078e0a09 */
[----:B------:R-:W-:Y:S01]  /*10b0*/  IABS R104, R77 ;  /* 0x0000004d00687213 */ /* 0x000fe20000000000 */
[----:B------:R-:W-:Y:S01]  /*10c0*/  IMAD.HI.U32 R13, R4, R34, RZ ;  /* 0x00000022040d7227 */ /* 0x000fe200078e00ff */
[C---:B------:R-:W-:Y:S02]  /*10d0*/  LOP3.LUT R67, R0.reuse, 0x68, RZ, 0xfc, !PT ;  /* 0x0000006800437812 */ /* 0x040fe400078efcff */
[C---:B------:R-:W-:Y:S01]  /*10e0*/  LOP3.LUT R39, R0.reuse, 0x74, RZ, 0xfc, !PT ;  /* 0x0000007400277812 */ /* 0x040fe200078efcff */
[----:B------:R-:W-:Y:S01]  /*10f0*/  IMAD.MOV R15, RZ, RZ, -R15 ;  /* 0x000000ffff0f7224 */ /* 0x000fe200078e0a0f */
[----:B------:R-:W-:Y:S01]  /*1100*/  IABS R114, R67 ;  /* 0x0000004300727213 */ /* 0x000fe20000000000 */
[C---:B------:R-:W-:Y:S01]  /*1110*/  IMAD R40, R3.reuse, R9, R40 ;  /* 0x0000000903287224 */ /* 0x040fe200078e0228 */
[----:B------:R-:W-:Y:S01]  /*1120*/  IABS R126, R39 ;  /* 0x00000027007e7213 */ /* 0x000fe20000000000 */
[----:B------:R-:W-:Y:S01]  /*1130*/  IMAD.MOV R13, RZ, RZ, -R13 ;  /* 0x000000ffff0d7224 */ /* 0x000fe200078e0a0d */
[----:B------:R-:W-:Y:S01]  /*1140*/  LOP3.LUT R31, R0, 0x7e, RZ, 0xfc, !PT ;  /* 0x0000007e001f7812 */ /* 0x000fe200078efcff */
[----:B------:R-:W-:Y:S01]  /*1150*/  IMAD.HI.U32 R9, R4, R50, RZ ;  /* 0x0000003204097227 */ /* 0x000fe200078e00ff */
[----:B------:R-:W-:-:S02]  /*1160*/  ISETP.GT.U32.AND P1, PT, R3, R8, PT ;  /* 0x000000080300720c */ /* 0x000fc40003f24070 */
[----:B------:R-:W-:Y:S01]  /*1170*/  IABS R136, R31 ;  /* 0x0000001f00887213 */ /* 0x000fe20000000000 */
[C---:B------:R-:W-:Y:S01]  /*1180*/  IMAD R46, R3.reuse, R15, R46 ;  /* 0x0000000f032e7224 */ /* 0x040fe200078e022e */
[C---:B------:R-:W-:Y:S01]  /*1190*/  ISETP.GT.U32.AND P2, PT, R3.reuse, R6, PT ;  /* 0x000000060300720c */ /* 0x040fe20003f44070 */
[C---:B------:R-:W-:Y:S01]  /*11a0*/  IMAD R34, R3.reuse, R13, R34 ;  /* 0x0000000d03227224 */ /* 0x040fe200078e0222 */
[--C-:B------:R-:W-:Y:S01]  /*11b0*/  LOP3.LUT R135, R20, 0x16, R193.reuse, 0xfe, !PT ;  /* 0x0000001614877812 */ /* 0x100fe200078efec1 */
[----:B------:R-:W-:Y:S01]  /*11c0*/  IMAD.HI.U32 R15, R4, R56, RZ ;  /* 0x00000038040f7227 */ /* 0x000fe200078e00ff */
[C---:B------:R-:W-:Y:S02]  /*11d0*/  ISETP.GT.U32.AND P4, PT, R3.reuse, R16, PT ;  /* 0x000000100300720c */ /* 0x040fe40003f84070 */
[----:B------:R-:W-:Y:S01]  /*11e0*/  LOP3.LUT R129, R20, 0x1c, R193, 0xfe, !PT ;  /* 0x0000001c14817812 */ /* 0x000fe200078efec1 */
[----:B------:R-:W-:Y:S01]  /*11f0*/  IMAD.MOV R9, RZ, RZ, -R9 ;  /* 0x000000ffff097224 */ /* 0x000fe200078e0a09 */
[----:B------:R-:W-:Y:S01]  /*1200*/  IABS R32, R135 ;  /* 0x0000008700207213 */ /* 0x000fe20000000000 */
[----:B------:R-:W-:Y:S01]  /*1210*/  IMAD.HI.U32 R13, R4, R44, RZ ;  /* 0x0000002c040d7227 */ /* 0x000fe200078e00ff */
[----:B------:R-:W-:Y:S01]  /*1220*/  IABS R38, R129 ;  /* 0x0000008100267213 */ /* 0x000fe20000000000 */
[----:B------:R-:W-:Y:S01]  /*1230*/  STL [R1+0x60], R135 ;  /* 0x0000608701007387 */ /* 0x000fe20000100800 */
[C---:B------:R-:W-:Y:S01]  /*1240*/  ISETP.GT.U32.AND P5, PT, R3.reuse, R14, PT ;  /* 0x0000000e0300720c */ /* 0x040fe20003fa4070 */
[----:B------:R-:W-:Y:S01]  /*1250*/  IMAD.MOV R15, RZ, RZ, -R15 ;  /* 0x000000ffff0f7224 */ /* 0x000fe200078e0a0f */
[C-C-:B------:R-:W-:Y:S01]  /*1260*/  LOP3.LUT R45, R20.reuse, 0x20, R193.reuse, 0xfe, !PT ;  /* 0x00000020142d7812 */ /* 0x140fe200078efec1 */
[C---:B------:R-:W-:Y:S01]  /*1270*/  IMAD R50, R3.reuse, R9, R50 ;  /* 0x0000000903327224 */ /* 0x040fe200078e0232 */
[----:B------:R-:W-:Y:S01]  /*1280*/  LOP3.LUT R47, R20, 0x26, R193, 0xfe, !PT ;  /* 0x00000026142f7812 */ /* 0x000fe200078efec1 */
[----:B------:R-:W-:Y:S01]  /*1290*/  IMAD.MOV R13, RZ, RZ, -R13 ;  /* 0x000000ffff0d7224 */ /* 0x000fe200078e0a0d */
[----:B------:R-:W-:Y:S01]  /*12a0*/  IABS R42, R45 ;  /* 0x0000002d002a7213 */ /* 0x000fe20000000000 */
[----:B------:R-:W-:Y:S01]  /*12b0*/  IMAD.HI.U32 R9, R4, R60, RZ ;  /* 0x0000003c04097227 */ /* 0x000fe200078e00ff */
[----:B------:R-:W-:Y:S01]  /*12c0*/  IABS R48, R47 ;  /* 0x0000002f00307213 */ /* 0x000fe20000000000 */
[----:B------:R-:W-:Y:S01]  /*12d0*/  STL [R1+0x5c], R133 ;  /* 0x00005c8501007387 */ /* 0x000fe20000100800 */
[C-C-:B------:R-:W-:Y:S01]  /*12e0*/  LOP3.LUT R121, R20.reuse, 0x2a, R193.reuse, 0xfe, !PT ;  /* 0x0000002a14797812 */ /* 0x140fe200078efec1 */
[C---:B------:R-:W-:Y:S01]  /*12f0*/  IMAD R56, R3.reuse, R15, R56 ;  /* 0x0000000f03387224 */ /* 0x040fe200078e0238 */
[----:B------:R-:W-:Y:S01]  /*1300*/  LOP3.LUT R53, R20, 0x30, R193, 0xfe, !PT ;  /* 0x0000003014357812 */ /* 0x000fe200078efec1 */
[C---:B------:R-:W-:Y:S01]  /*1310*/  IMAD R44, R3.reuse, R13, R44 ;  /* 0x0000000d032c7224 */ /* 0x040fe200078e022c */
[----:B------:R-:W-:Y:S01]  /*1320*/  IABS R52, R121 ;  /* 0x0000007900347213 */ /* 0x000fe20000000000 */
[----:B------:R-:W-:Y:S01]  /*1330*/  IMAD.MOV R15, RZ, RZ, -R9 ;  /* 0x000000ffff0f7224 */ /* 0x000fe200078e0a09 */
[----:B------:R-:W-:Y:S01]  /*1340*/  IABS R58, R53 ;  /* 0x00000035003a7213 */ /* 0x000fe20000000000 */
[----:B------:R-:W-:Y:S01]  /*1350*/  IMAD.HI.U32 R13, R4, R54, RZ ;  /* 0x00000036040d7227 */ /* 0x000fe200078e00ff */
[C-C-:B------:R-:W-:Y:S01]  /*1360*/  LOP3.LUT R115, R20.reuse, 0x34, R193.reuse, 0xfe, !PT ;  /* 0x0000003414737812 */ /* 0x140fe200078efec1 */
[----:B------:R-:W-:Y:S01]  /*1370*/  STL [R1+0x58], R131 ;  /* 0x0000588301007387 */ /* 0x000fe20000100800 */
        /* <DEDUP_REMOVED lines=14> */
[----:B------:R-:W-:Y:S01]  /*1460*/  LOP3.LUT R59, R20, 0x3e, R193, 0xfe, !PT ;  /* 0x0000003e143b7812 */ /* 0x000fe200078efec1 */
[----:B------:R-:W-:Y:S01]  /*1470*/  STL [R1+0x50], R127 ;  /* 0x0000507f01007387 */ /* 0x000fe20000100800 */
[C---:B------:R-:W-:Y:S01]  /*1480*/  LOP3.LUT R105, R0.reuse, 0x44, RZ, 0xfc, !PT ;  /* 0x0000004400697812 */ /* 0x040fe200078efcff */
[C---:B------:R-:W-:Y:S01]  /*1490*/  IMAD R76, R3.reuse, R15, R76 ;  /* 0x0000000f034c7224 */ /* 0x040fe200078e024c */
[----:B------:R-:W-:Y:S01]  /*14a0*/  LOP3.LUT R103, R0, 0x46, RZ, 0xfc, !PT ;  /* 0x0000004600677812 */ /* 0x000fe200078efcff */
[----:B------:R-:W-:Y:S01]  /*14b0*/  IMAD.MOV R13, RZ, RZ, -R13 ;  /* 0x000000ffff0d7224 */ /* 0x000fe200078e0a0d */
[----:B------:R-:W-:Y:S01]  /*14c0*/  IABS R72, R59 ;  /* 0x0000003b00487213 */ /* 0x000fe20000000000 */
[----:B------:R-:W-:Y:S01]  /*14d0*/  IMAD.HI.U32 R15, R4, R86, RZ ;  /* 0x00000056040f7227 */ /* 0x000fe200078e00ff */
[----:B------:R-:W-:Y:S01]  /*14e0*/  IABS R78, R105 ;  /* 0x00000069004e7213 */ /* 0x000fe20000000000 */
[----:B------:R-:W-:Y:S01]  /*14f0*/  STL [R1+0x4c], R45 ;  /* 0x00004c2d01007387 */ /* 0x000fe20000100800 */
[----:B------:R-:W-:Y:S01]  /*1500*/  IABS R80, R103 ;  /* 0x0000006700507213 */ /* 0x000fe20000000000 */
[C---:B------:R-:W-:Y:S01]  /*1510*/  IMAD R64, R3.reuse, R13, R64 ;  /* 0x0000000d03407224 */ /* 0x040fe200078e0240 */
[C---:B------:R-:W-:Y:S01]  /*1520*/  LOP3.LUT R99, R0.reuse, 0x48, RZ, 0xfc, !PT ;  /* 0x0000004800637812 */ /* 0x040fe200078efcff */
[----:B------:R-:W-:Y:S01]  /*1530*/  IMAD.MOV R15, RZ, RZ, -R15 ;  /* 0x000000ffff0f7224 */ /* 0x000fe200078e0a0f */
[----:B------:R-:W-:Y:S01]  /*1540*/  LOP3.LUT R93, R0, 0x4e, RZ, 0xfc, !PT ;  /* 0x0000004e005d7812 */ /* 0x000fe200078efcff */
        /* <DEDUP_REMOVED lines=11> */
[----:B------:R-:W-:Y:S01]  /*1600*/  LOP3.LUT R91, R0, 0x50, RZ, 0xfc, !PT ;  /* 0x00000050005b7812 */ /* 0x000fe200078efcff */
[C---:B------:R-:W-:Y:S01]  /*1610*/  IMAD R74, R3.reuse, R13, R74 ;  /* 0x0000000d034a7224 */ /* 0x040fe200078e024a */
[----:B------:R-:W-:Y:S01]  /*1620*/  IABS R98, R83 ;  /* 0x0000005300627213 */ /* 0x000fe20000000000 */
[----:B------:R-:W-:Y:S01]  /*1630*/  IMAD.MOV R15, RZ, RZ, -R15 ;  /* 0x000000ffff0f7224 */ /* 0x000fe200078e0a0f */
[----:B------:R-:W-:Y:S01]  /*1640*/  IABS R90, R91 ;  /* 0x0000005b005a7213 */ /* 0x000fe20000000000 */
[----:B------:R-:W-:Y:S01]  /*1650*/  IMAD.HI.U32 R13, R4, R84, RZ ;  /* 0x00000054040d7227 */ /* 0x000fe200078e00ff */
[C---:B------:R-:W-:Y:S01]  /*1660*/  LOP3.LUT R79, R0.reuse, 0x5c, RZ, 0xfc, !PT ;  /* 0x0000005c004f7812 */ /* 0x040fe200078efcff */
[----:B------:R-:W-:Y:S01]  /*1670*/  STL [R1+0x40], R47 ;  /* 0x0000402f01007387 */ /* 0x000fe20000100800 */
[C---:B------:R-:W-:Y:S01]  /*1680*/  LOP3.LUT R81, R0.reuse, 0x5a, RZ, 0xfc, !PT ;  /* 0x0000005a00517812 */ /* 0x040fe200078efcff */
[C---:B------:R-:W-:Y:S01]  /*1690*/  IMAD R96, R3.reuse, R15, R96 ;  /* 0x0000000f03607224 */ /* 0x040fe200078e0260 */
[----:B------:R-:W-:Y:S01]  /*16a0*/  IABS R102, R79 ;  /* 0x0000004f00667213 */ /* 0x000fe20000000000 */
        /* <DEDUP_REMOVED lines=21> */
[C---:B------:R-:W-:Y:S01]  /*1800*/  LOP3.LUT R41, R0.reuse, 0x72, RZ, 0xfc, !PT ;  /* 0x0000007200297812 */ /* 0x040fe200078efcff */
[C---:B------:R-:W-:Y:S01]  /*1810*/  IMAD R94, R3.reuse, R13, R94 ;  /* 0x0000000d035e7224 */ /* 0x040fe200078e025e */
[----:B------:R-:W-:Y:S01]  /*1820*/  IABS R122, R43 ;  /* 0x0000002b007a7213 */ /* 0x000fe20000000000 */
[----:B------:R-:W-:Y:S01]  /*1830*/  IMAD.MOV R15, RZ, RZ, -R15 ;  /* 0x000000ffff0f7224 */ /* 0x000fe200078e0a0f */
[----:B------:R-:W-:Y:S01]  /*1840*/  LOP3.LUT R37, R0, 0x76, RZ, 0xfc, !PT ;  /* 0x0000007600257812 */ /* 0x000fe200078efcff */
[----:B------:R-:W-:Y:S01]  /*1850*/  IMAD.HI.U32 R13, R4, R104, RZ ;  /* 0x00000068040d7227 */ /* 0x000fe200078e00ff */
[----:B------:R-:W-:Y:S01]  /*1860*/  LOP3.LUT R63, R0, 0x6c, RZ, 0xfc, !PT ;  /* 0x0000006c003f7812 */ /* 0x000fe200078efcff */
[----:B------:R-:W-:Y:S01]  /*1870*/  STL [R1+0x30], R51 ;  /* 0x0000303301007387 */ /* 0x000fe20000100800 */
[----:B------:R-:W-:Y:S01]  /*1880*/  IABS R124, R41 ;  /* 0x00000029007c7213 */ /* 0x000fe20000000000 */
[C---:B------:R-:W-:Y:S01]  /*1890*/  IMAD R116, R3.reuse, R15, R116 ;  /* 0x0000000f03747224 */ /* 0x040fe200078e0274 */
[----:B------:R-:W-:Y:S01]  /*18a0*/  IABS R15, R147 ;  /* 0x00000093000f7213 */ /* 0x000fe20000000000 */
[----:B------:R-:W-:Y:S01]  /*18b0*/  IMAD.MOV R13, RZ, RZ, -R13 ;  /* 0x000000ffff0d7224 */ /* 0x000fe200078e0a0d */
[----:B------:R-:W-:Y:S01]  /*18c0*/  IABS R128, R37 ;  /* 0x0000002500807213 */ /* 0x000fe20000000000 */
[----:B------:R-:W-:Y:S01]  /*18d0*/  @!P1 IMAD.IADD R8, R8, 0x1, -R3 ;  /* 0x0000000108089824 */ /* 0x000fe200078e0a03 */
[----:B------:R-:W-:Y:S01]  /*18e0*/  IABS R118, R63 ;  /* 0x0000003f00767213 */ /* 0x000fe20000000000 */
[C---:B------:R-:W-:Y:S01]  /*18f0*/  IMAD R104, R3.reuse, R13, R104 ;  /* 0x0000000d03687224 */ /* 0x040fe200078e0268 */
[----:B------:R-:W-:Y:S01]  /*1900*/  LOP3.LUT R35, R0, 0x78, RZ, 0xfc, !PT ;  /* 0x0000007800237812 */ /* 0x000fe200078efcff */
[----:B------:R-:W-:Y:S01]  /*1910*/  IMAD.HI.U32 R13, R4, R114, RZ ;  /* 0x00000072040d7227 */ /* 0x000fe200078e00ff */
[----:B------:R-:W-:Y:S01]  /*1920*/  ISETP.GT.U32.AND P3, PT, R3, R8, PT ;  /* 0x000000080300720c */ /* 0x000fe20003f64070 */
[----:B------:R-:W-:Y:S01]  /*1930*/  STL [R1+0x2c], R53 ;  /* 0x00002c3501007387 */ /* 0x000fe20000100800 */
[C---:B------:R-:W-:Y:S01]  /*1940*/  LOP3.LUT R33, R0.reuse, 0x7a, RZ, 0xfc, !PT ;  /* 0x0000007a00217812 */ /* 0x040fe200078efcff */
[----:B------:R-:W-:Y:S01]  /*1950*/  IMAD.HI.U32 R5, R5, R15, RZ ;  /* 0x0000000f05057227 */ /* 0x000fe200078e00ff */
[----:B------:R-:W-:Y:S01]  /*1960*/  LOP3.LUT R29, R0, 0x7c, RZ, 0xfc, !PT ;  /* 0x0000007c001d7812 */ /* 0x000fe200078efcff */
[----:B------:R-:W-:Y:S01]  /*1970*/  STL [R1+0x28], R117 ;  /* 0x0000287501007387 */ /* 0x000fe20000100800 */
[----:B------:R-:W-:Y:S01]  /*1980*/  IABS R130, R35 ;  /* 0x0000002300827213 */ /* 0x000fe20000000000 */
[----:B------:R-:W-:Y:S01]  /*1990*/  IMAD.MOV R13, RZ, RZ, -R13 ;  /* 0x000000ffff0d7224 */ /* 0x000fe200078e0a0d */
[----:B------:R-:W-:Y:S01]  /*19a0*/  IABS R132, R33 ;  /* 0x0000002100847213 */ /* 0x000fe20000000000 */
[----:B------:R-:W-:Y:S01]  /*19b0*/  IMAD.MOV R5, RZ, RZ, -R5 ;  /* 0x000000ffff057224 */ /* 0x000fe200078e0a05 */
[----:B------:R-:W-:Y:S01]  /*19c0*/  IABS R134, R29 ;  /* 0x0000001d00867213 */ /* 0x000fe20000000000 */
[----:B------:R-:W-:Y:S01]  /*19d0*/  IMAD R114, R3, R13, R114 ;  /* 0x0000000d03727224 */ /* 0x000fe200078e0272 */
[----:B------:R-:W-:Y:S01]  /*19e0*/  STL [R1+0x24], R115 ;  /* 0x0000247301007387 */ /* 0x000fe20000100800 */
[----:B------:R-:W-:Y:S01]  /*19f0*/  IMAD R5, R2, R5, R15 ;  /* 0x0000000502057224 */ /* 0x000fe200078e020f */
[----:B------:R-:W1:Y:S01]  /*1a00*/  LDC.64 R20, c[0x0][0x3a8] ;  /* 0x0000ea00ff147b82 */ /* 0x000e620000000a00 */
[----:B------:R-:W-:Y:S01]  /*1a10*/  IMAD.HI.U32 R13, R4, R126, RZ ;  /* 0x0000007e040d7227 */ /* 0x000fe200078e00ff */
[----:B------:R-:W-:Y:S01]  /*1a20*/  STL [R1+0x20], R55 ;  /* 0x0000203701007387 */ /* 0x000fe20000100800 */
[----:B------:R-:W-:-:S02]  /*1a30*/  LOP3.LUT R25, R193, 0x8, RZ, 0xfc, !PT ;  /* 0x00000008c1197812 */ /* 0x000fc400078efcff */
[----:B------:R-:W-:Y:S01]  /*1a40*/  IMAD.MOV R13, RZ, RZ, -R13 ;  /* 0x000000ffff0d7224 */ /* 0x000fe200078e0a0d */
[----:B------:R-:W-:Y:S01]  /*1a50*/  ISETP.GT.U32.AND P0, PT, R2, R5, PT ;  /* 0x000000050200720c */ /* 0x000fe20003f04070 */
[----:B------:R-:W-:Y:S01]  /*1a60*/  @!P2 IMAD.IADD R6, R6, 0x1, -R3 ;  /* 0x000000010606a824 */ /* 0x000fe200078e0a03 */
[C---:B------:R-:W-:Y:S01]  /*1a70*/  ISETP.GT.U32.AND P2, PT, R3.reuse, R10, PT ;  /* 0x0000000a0300720c */ /* 0x040fe20003f44070 */
[C---:B------:R-:W-:Y:S01]  /*1a80*/  IMAD R126, R3.reuse, R13, R126 ;  /* 0x0000000d037e7224 */ /* 0x040fe200078e027e */
[----:B------:R-:W-:Y:S01]  /*1a90*/  STL [R1+0x1c], R57 ;  /* 0x00001c3901007387 */ /* 0x000fe20000100800 */
[C---:B------:R-:W-:Y:S01]  /*1aa0*/  IMAD.HI.U32 R13, R4.reuse, R136, RZ ;  /* 0x00000088040d7227 */ /* 0x040fe200078e00ff */
[----:B------:R-:W-:Y:S02]  /*1ab0*/  ISETP.GT.U32.AND P6, PT, R3, R6, PT ;  /* 0x000000060300720c */ /* 0x000fe40003fc4070 */
[----:B------:R-:W-:Y:S01]  /*1ac0*/  STL [R1+0x18], R113 ;  /* 0x0000187101007387 */ /* 0x000fe20000100800 */
[----:B------:R-:W-:Y:S01]  /*1ad0*/  IMAD.MOV R13, RZ, RZ, -R13 ;  /* 0x000000ffff0d7224 */ /* 0x000fe200078e0a0d */
[----:B------:R-:W-:Y:S01]  /*1ae0*/  LOP3.LUT R15, R193, 0x10, RZ, 0xfc, !PT ;  /* 0x00000010c10f7812 */ /* 0x000fe200078efcff */
[----:B------:R-:W-:Y:S01]  /*1af0*/  IMAD.HI.U32 R11, R4, R32, RZ ;  /* 0x00000020040b7227 */ /* 0x000fe200078e00ff */
[----:B------:R-:W-:Y:S03]  /*1b00*/  STL [R1+0x14], R111 ;  /* 0x0000146f01007387 */ /* 0x000fe60000100800 */
[----:B------:R-:W-:Y:S01]  /*1b10*/  @!P0 IMAD.IADD R5, R5, 0x1, -R2 ;  /* 0x0000000105058824 */ /* 0x000fe200078e0a02 */
[----:B------:R-:W-:Y:S01]  /*1b20*/  STL [R1+0x10], R59 ;  /* 0x0000103b01007387 */ /* 0x000fe20000100800 */
[----:B------:R-:W-:-:S02]  /*1b30*/  IMAD R136, R3, R13, R136 ;  /* 0x0000000d03887224 */ /* 0x000fc400078e0288 */
[--C-:B------:R-:W-:Y:S01]  /*1b40*/  @!P2 IMAD.IADD R10, R10, 0x1, -R3.reuse ;  /* 0x000000010a0aa824 */ /* 0x100fe200078e0a03 */
[----:B------:R-:W-:Y:S01]  /*1b50*/  ISETP.GT.U32.AND P0, PT, R2, R5, PT ;  /* 0x000000050200720c */ /* 0x000fe20003f04070 */
[----:B------:R-:W-:Y:S01]  /*1b60*/  @!P3 IMAD.IADD R8, R8, 0x1, -R3 ;  /* 0x000000010808b824 */ /* 0x000fe200078e0a03 */
[C---:B------:R-:W-:Y:S01]  /*1b70*/  ISETP.GT.U32.AND P1, PT, R3.reuse, R136, PT ;  /* 0x000000880300720c */ /* 0x040fe20003f24070 */
[----:B------:R-:W-:Y:S01]  /*1b80*/  IMAD.HI.U32 R17, R4, R38, RZ ;  /* 0x0000002604117227 */ /* 0x000fe200078e00ff */
[C---:B------:R-:W-:Y:S01]  /*1b90*/  ISETP.GT.U32.AND P2, PT, R3.reuse, R28, PT ;  /* 0x0000001c0300720c */ /* 0x040fe20003f44070 */
[----:B------:R-:W-:Y:S01]  /*1ba0*/  STL [R1+0xc], R109 ;  /* 0x00000c6d01007387 */ /* 0x000fe20000100800 */
[C---:B------:R-:W-:Y:S01]  /*1bb0*/  ISETP.GT.U32.AND P3, PT, R3.reuse, R24, PT ;  /* 0x000000180300720c */ /* 0x040fe20003f64070 */
[----:B------:R-:W-:Y:S02]  /*1bc0*/  IMAD.MOV R11, RZ, RZ, -R11 ;  /* 0x000000ffff0b7224 */ /* 0x000fe400078e0a0b */
[----:B------:R-:W-:Y:S01]  /*1bd0*/  @!P4 IMAD.IADD R16, R16, 0x1, -R3 ;  /* 0x000000011010c824 */ /* 0x000fe200078e0a03 */
[----:B------:R-:W-:Y:S01]  /*1be0*/  ISETP.GT.U32.AND P4, PT, R3, R34, PT ;  /* 0x000000220300720c */ /* 0x000fe20003f84070 */
[----:B------:R-:W-:Y:S01]  /*1bf0*/  IMAD.MOV R17, RZ, RZ, -R17 ;  /* 0x000000ffff117224 */ /* 0x000fe200078e0a11 */
[----:B------:R-:W-:Y:S01]  /*1c00*/  STL [R1+0xc8], R107 ;  /* 0x0000c86b01007387 */ /* 0x000fe20000100800 */
[----:B------:R-:W-:Y:S01]  /*1c10*/  @!P0 IMAD.IADD R5, R5, 0x1, -R2 ;  /* 0x0000000105058824 */ /* 0x000fe200078e0a02 */
[C---:B------:R-:W-:Y:S01]  /*1c20*/  ISETP.GT.U32.AND P0, PT, R3.reuse, R12, PT ;  /* 0x0000000c0300720c */ /* 0x040fe20003f04070 */
[----:B------:R-:W-:Y:S01]  /*1c30*/  @!P1 IMAD.IADD R136, R136, 0x1, -R3 ;  /* 0x0000000188889824 */ /* 0x000fe200078e0a03 */
[C---:B------:R-:W-:Y:S01]  /*1c40*/  ISETP.GT.U32.AND P1, PT, R3.reuse, R18, PT ;  /* 0x000000120300720c */ /* 0x040fe20003f24070 */
[C---:B------:R-:W-:Y:S01]  /*1c50*/  IMAD R32, R3.reuse, R11, R32 ;  /* 0x0000000b03207224 */ /* 0x040fe200078e0220 */
[----:B------:R-:W-:Y:S01]  /*1c60*/  SHF.R.S32.HI R2, RZ, 0x6, R101 ;  /* 0x00000006ff027819 */ /* 0x000fe20000011465 */
[--C-:B------:R-:W-:Y:S01]  /*1c70*/  @!P2 IMAD.IADD R28, R28, 0x1, -R3.reuse ;  /* 0x000000011c1ca824 */ /* 0x100fe200078e0a03 */
[----:B------:R-:W-:Y:S01]  /*1c80*/  STL [R1+0xc4], R105 ;  /* 0x0000c46901007387 */ /* 0x000fe20000100800 */
[C---:B------:R-:W-:Y:S01]  /*1c90*/  IMAD R38, R3.reuse, R17, R38 ;  /* 0x0000001103267224 */ /* 0x040fe200078e0226 */
[----:B------:R-:W-:Y:S01]  /*1ca0*/  SGXT R2, R2, 0x1 ;  /* 0x000000010202781a */ /* 0x000fe20000000200 */
[--C-:B------:R-:W-:Y:S01]  /*1cb0*/  @!P6 IMAD.IADD R6, R6, 0x1, -R3.reuse ;  /* 0x000000010606e824 */ /* 0x100fe200078e0a03 */
[C---:B------:R-:W-:Y:S01]  /*1cc0*/  ISETP.GT.U32.AND P6, PT, R3.reuse, R26, PT ;  /* 0x0000001a0300720c */ /* 0x040fe20003fc4070 */
        /* <DEDUP_REMOVED lines=10> */
[----:B------:R-:W-:Y:S01]  /*1d70*/  IMAD.HI.U32 R11, R4, R42, RZ ;  /* 0x0000002a040b7227 */ /* 0x000fe200078e00ff */
[C---:B------:R-:W-:Y:S01]  /*1d80*/  ISETP.GT.U32.AND P4, PT, R3.reuse, R18, PT ;  /* 0x000000120300720c */ /* 0x040fe20003f84070 */
[----:B------:R-:W-:Y:S02]  /*1d90*/  STL [R1+0x100], R103 ;  /* 0x0001006701007387 */ /* 0x000fe40000100800 */
        /* <DEDUP_REMOVED lines=8> */
[----:B------:R-:W-:Y:S01]  /*1e20*/  @!P5 IMAD.IADD R32, R32, 0x1, -R3 ;  /* 0x000000012020d824 */ /* 0x000fe200078e0a03 */
[C---:B------:R-:W-:Y:S01]  /*1e30*/  ISETP.GT.U32.AND P5, PT, R3.reuse, R16, PT ;  /* 0x000000100300720c */ /* 0x040fe20003fa4070 */
[----:B------:R-:W-:Y:S01]  /*1e40*/  IMAD.MOV R11, RZ, RZ, -R11 ;  /* 0x000000ffff0b7224 */ /* 0x000fe200078e0a0b */
[----:B------:R-:W-:Y:S01]  /*1e50*/  STL [R1+0xfc], R99 ;  /* 0x0000fc6301007387 */ /* 0x000fe20000100800 */
[--C-:B------:R-:W-:Y:S01]  /*1e60*/  @!P3 IMAD.IADD R38, R38, 0x1, -R3.reuse ;  /* 0x000000012626b824 */ /* 0x100fe200078e0a03 */
[C---:B------:R-:W-:Y:S01]  /*1e70*/  ISETP.GT.U32.AND P3, PT, R3.reuse, R26, PT ;  /* 0x0000001a0300720c */ /* 0x040fe20003f64070 */
[C---:B------:R-:W-:Y:S01]  /*1e80*/  IMAD R42, R3.reuse, R11, R42 ;  /* 0x0000000b032a7224 */ /* 0x040fe200078e022a */
[----:B------:R-:W-:Y:S01]  /*1e90*/  STL [R1+0xf8], R97 ;  /* 0x0000f86101007387 */ /* 0x000fe20000100800 */
[--C-:B------:R-:W-:Y:S01]  /*1ea0*/  @!P0 IMAD.IADD R14, R14, 0x1, -R3.reuse ;  /* 0x000000010e0e8824 */ /* 0x100fe200078e0a03 */
[C---:B------:R-:W-:Y:S01]  /*1eb0*/  ISETP.GT.U32.AND P0, PT, R3.reuse, R30, PT ;  /* 0x0000001e0300720c */ /* 0x040fe20003f04070 */
[--C-:B------:R-:W-:Y:S01]  /*1ec0*/  @!P4 IMAD.IADD R18, R18, 0x1, -R3.reuse ;  /* 0x000000011212c824 */ /* 0x100fe200078e0a03 */
[C---:B------:R-:W-:Y:S01]  /*1ed0*/  ISETP.GT.U32.AND P4, PT, R3.reuse, R34, PT ;  /* 0x000000220300720c */ /* 0x040fe20003f84070 */
[--C-:B------:R-:W-:Y:S01]  /*1ee0*/  @!P1 IMAD.IADD R24, R24, 0x1, -R3.reuse ;  /* 0x0000000118189824 */ /* 0x100fe200078e0a03 */
[C---:B------:R-:W-:Y:S01]  /*1ef0*/  ISETP.GT.U32.AND P1, PT, R3.reuse, R36, PT ;  /* 0x000000240300720c */ /* 0x040fe20003f24070 */
[----:B------:R-:W-:Y:S01]  /*1f00*/  IMAD.HI.U32 R17, R4, R48, RZ ;  /* 0x0000003004117227 */ /* 0x000fe200078e00ff */
[----:B------:R-:W-:Y:S03]  /*1f10*/  STL [R1+0xf4], R95 ;  /* 0x0000f45f01007387 */ /* 0x000fe60000100800 */
[----:B------:R-:W-:Y:S01]  /*1f20*/  @!P2 IMAD.IADD R28, R28, 0x1, -R3 ;  /* 0x000000011c1ca824 */ /* 0x000fe200078e0a03 */
[----:B------:R-:W-:Y:S01]  /*1f30*/  ISETP.GT.U32.AND P2, PT, R3, R42, PT ;  /* 0x0000002a0300720c */ /* 0x000fe20003f44070 */
[----:B------:R-:W-:Y:S01]  /*1f40*/  IMAD.MOV R17, RZ, RZ, -R17 ;  /* 0x000000ffff117224 */ /* 0x000fe200078e0a11 */
[----:B------:R-:W-:Y:S01]  /*1f50*/  STL [R1+0xf0], R93 ;  /* 0x0000f05d01007387 */ /* 0x000fe20000100800 */
[----:B------:R-:W-:-:S03]  /*1f60*/  IMAD.HI.U32 R11, R4, R52, RZ ;  /* 0x00000034040b7227 */ /* 0x000fc600078e00ff */
[----:B------:R-:W-:Y:S01]  /*1f70*/  STL [R1+0xec], R91 ;  /* 0x0000ec5b01007387 */ /* 0x000fe20000100800 */
[--C-:B------:R-:W-:Y:S01]  /*1f80*/  @!P5 IMAD.IADD R16, R16, 0x1, -R3.reuse ;  /* 0x000000011010d824 */ /* 0x100fe200078e0a03 */
[C---:B------:R-:W-:Y:S01]  /*1f90*/  ISETP.GT.U32.AND P5, PT, R3.reuse, R32, PT ;  /* 0x000000200300720c */ /* 0x040fe20003fa4070 */
[C---:B------:R-:W-:Y:S01]  /*1fa0*/  IMAD R48, R3.reuse, R17, R48 ;  /* 0x0000001103307224 */ /* 0x040fe200078e0230 */
[----:B------:R-:W-:Y:S01]  /*1fb0*/  STL [R1+0xe8], R89 ;  /* 0x0000e85901007387 */ /* 0x000fe20000100800 */
[--C-:B------:R-:W-:Y:S01]  /*1fc0*/  @!P6 IMAD.IADD R10, R10, 0x1, -R3.reuse ;  /* 0x000000010a0ae824 */ /* 0x100fe200078e0a03 */
[C---:B------:R-:W-:Y:S01]  /*1fd0*/  ISETP.GT.U32.AND P6, PT, R3.reuse, R38, PT ;  /* 0x000000260300720c */ /* 0x040fe20003fc4070 */
[----:B------:R-:W-:Y:S01]  /*1fe0*/  @!P3 IMAD.IADD R26, R26, 0x1, -R3 ;  /* 0x000000011a1ab824 */ /* 0x000fe200078e0a03 */
[C---:B------:R-:W-:Y:S01]  /*1ff0*/  ISETP.GT.U32.AND P3, PT, R3.reuse, R40, PT ;  /* 0x000000280300720c */ /* 0x040fe20003f64070 */
[----:B------:R-:W-:Y:S01]  /*2000*/  IMAD.HI.U32 R17, R4, R58, RZ ;  /* 0x0000003a04117227 */ /* 0x000fe200078e00ff */
[----:B------:R-:W-:Y:S03]  /*2010*/  STL [R1+0xe4], R87 ;  /* 0x0000e45701007387 */ /* 0x000fe60000100800 */
[----:B------:R-:W-:Y:S01]  /*2020*/  IMAD.MOV R11, RZ, RZ, -R11 ;  /* 0x000000ffff0b7224 */ /* 0x000fe200078e0a0b */
[----:B------:R-:W-:Y:S01]  /*2030*/  STL [R1+0xe0], R85 ;  /* 0x0000e05501007387 */ /* 0x000fe20000100800 */
        /* <DEDUP_REMOVED lines=8> */
[----:B------:R-:W-:-:S02]  /*20c0*/  IMAD R52, R3, R11, R52 ;  /* 0x0000000b03347224 */ /* 0x000fc400078e0234 */
[----:B------:R-:W-:Y:S01]  /*20d0*/  IMAD.HI.U32 R11, R4, R62, RZ ;  /* 0x0000003e040b7227 */ /* 0x000fe200078e00ff */
[----:B------:R-:W-:Y:S03]  /*20e0*/  STL [R1+0xd8], R81 ;  /* 0x0000d85101007387 */ /* 0x000fe60000100800 */
[----:B------:R-:W-:Y:S01]  /*20f0*/  @!P2 IMAD.IADD R42, R42, 0x1, -R3 ;  /* 0x000000012a2aa824 */ /* 0x000fe200078e0a03 */
[C---:B------:R-:W-:Y:S01]  /*2100*/  ISETP.GT.U32.AND P2, PT, R3.reuse, R56, PT ;  /* 0x000000380300720c */ /* 0x040fe20003f44070 */
[C---:B------:R-:W-:Y:S01]  /*2110*/  IMAD R58, R3.reuse, R17, R58 ;  /* 0x00000011033a7224 */ /* 0x040fe200078e023a */
[----:B------:R-:W-:Y:S01]  /*2120*/  STL [R1+0xd4], R79 ;  /* 0x0000d44f01007387 */ /* 0x000fe20000100800 */
[----:B------:R-:W-:Y:S02]  /*2130*/  IMAD.MOV R17, RZ, RZ, -R11 ;  /* 0x000000ffff117224 */ /* 0x000fe400078e0a0b */
        /* <DEDUP_REMOVED lines=32> */
[----:B------:R-:W-:Y:S01]  /*2340*/  @!P2 IMAD.IADD R44, R44, 0x1, -R3 ;  /* 0x000000012c2ca824 */ /* 0x000fe200078e0a03 */
[C---:B------:R-:W-:Y:S01]  /*2350*/  ISETP.GT.U32.AND P2, PT, R3.reuse, R56, PT ;  /* 0x000000380300720c */ /* 0x040fe20003f44070 */
[----:B------:R-:W-:Y:S01]  /*2360*/  IMAD R66, R3, R9, R66 ;  /* 0x0000000903427224 */ /* 0x000fe200078e0242 */
[----:B------:R-:W-:Y:S01]  /*2370*/  STL [R1+0xbc], R71 ;  /* 0x0000bc4701007387 */ /* 0x000fe20000100800 */
[----:B------:R-:W-:-:S03]  /*2380*/  IMAD.HI.U32 R9, R4, R70, RZ ;  /* 0x0000004604097227 */ /* 0x000fc600078e00ff */
[----:B------:R-:W-:Y:S01]  /*2390*/  STL [R1+0xb8], R69 ;  /* 0x0000b84501007387 */ /* 0x000fe20000100800 */
[----:B------:R-:W-:-:S03]  /*23a0*/  IMAD.HI.U32 R11, R4, R68, RZ ;  /* 0x00000044040b7227 */ /* 0x000fc600078e00ff */
[----:B------:R-:W-:Y:S01]  /*23b0*/  STL [R1+0xb4], R67 ;  /* 0x0000b44301007387 */ /* 0x000fe20000100800 */
[----:B------:R-:W-:Y:S01]  /*23c0*/  @!P5 IMAD.IADD R60, R60, 0x1, -R3 ;  /* 0x000000013c3cd824 */ /* 0x000fe200078e0a03 */
[C---:B------:R-:W-:Y:S01]  /*23d0*/  ISETP.GT.U32.AND P5, PT, R3.reuse, R48, PT ;  /* 0x000000300300720c */ /* 0x040fe20003fa4070 */
[----:B------:R-:W-:Y:S01]  /*23e0*/  IMAD.MOV R9, RZ, RZ, -R9 ;  /* 0x000000ffff097224 */ /* 0x000fe200078e0a09 */
[----:B------:R-:W-:Y:S01]  /*23f0*/  STL [R1+0xb0], R65 ;  /* 0x0000b04101007387 */ /* 0x000fe20000100800 */
[----:B------:R-:W-:Y:S01]  /*2400*/  @!P3 IMAD.IADD R42, R42, 0x1, -R3 ;  /* 0x000000012a2ab824 */ /* 0x000fe200078e0a03 */
[C---:B------:R-:W-:Y:S01]  /*2410*/  ISETP.GT.U32.AND P3, PT, R3.reuse, R54, PT ;  /* 0x000000360300720c */ /* 0x040fe20003f64070 */
[----:B------:R-:W-:Y:S01]  /*2420*/  IMAD.MOV R11, RZ, RZ, -R11 ;  /* 0x000000ffff0b7224 */ /* 0x000fe200078e0a0b */
[----:B------:R-:W-:Y:S01]  /*2430*/  STL [R1+0xac], R63 ;  /* 0x0000ac3f01007387 */ /* 0x000fe20000100800 */
[C---:B------:R-:W-:Y:S02]  /*2440*/  IMAD R70, R3.reuse, R9, R70 ;  /* 0x0000000903467224 */ /* 0x040fe400078e0246 */
[--C-:B------:R-:W-:Y:S01]  /*2450*/  @!P0 IMAD.IADD R46, R46, 0x1, -R3.reuse ;  /* 0x000000012e2e8824 */ /* 0x100fe200078e0a03 */
[C---:B------:R-:W-:Y:S01]  /*2460*/  ISETP.GT.U32.AND P0, PT, R3.reuse, R58, PT ;  /* 0x0000003a0300720c */ /* 0x040fe20003f04070 */
[--C-:B------:R-:W-:Y:S01]  /*2470*/  @!P4 IMAD.IADD R50, R50, 0x1, -R3.reuse ;  /* 0x000000013232c824 */ /* 0x100fe200078e0a03 */
[C---:B------:R-:W-:Y:S01]  /*2480*/  ISETP.GT.U32.AND P4, PT, R3.reuse, R64, PT ;  /* 0x000000400300720c */ /* 0x040fe20003f84070 */
        /* <DEDUP_REMOVED lines=14> */
[----:B------:R-:W-:Y:S02]  /*2570*/  IMAD.MOV R17, RZ, RZ, -R17 ;  /* 0x000000ffff117224 */ /* 0x000fe400078e0a11 */
[----:B------:R-:W-:Y:S01]  /*2580*/  IMAD.MOV R9, RZ, RZ, -R9 ;  /* 0x000000ffff097224 */ /* 0x000fe200078e0a09 */
[----:B------:R-:W-:Y:S01]  /*2590*/  STL [R1+0x98], R37 ;  /* 0x0000982501007387 */ /* 0x000fe20000100800 */
[----:B------:R-:W-:Y:S01]  /*25a0*/  @!P5 IMAD.IADD R48, R48, 0x1, -R3 ;  /* 0x000000013030d824 */ /* 0x000fe200078e0a03 */
[C---:B------:R-:W-:Y:S01]  /*25b0*/  ISETP.GT.U32.AND P5, PT, R3.reuse, R62, PT ;  /* 0x0000003e0300720c */ /* 0x040fe20003fa4070 */
[C---:B------:R-:W-:Y:S01]  /*25c0*/  IMAD R72, R3.reuse, R11, R72 ;  /* 0x0000000b03487224 */ /* 0x040fe200078e0248 */
[----:B------:R-:W-:Y:S01]  /*25d0*/  STL [R1+0x94], R35 ;  /* 0x0000942301007387 */ /* 0x000fe20000100800 */
[----:B------:R-:W-:-:S02]  /*25e0*/  IMAD R78, R3, R17, R78 ;  /* 0x00000011034e7224 */ /* 0x000fc400078e024e */
[C---:B------:R-:W-:Y:S01]  /*25f0*/  IMAD R80, R3.reuse, R9, R80 ;  /* 0x0000000903507224 */ /* 0x040fe200078e0250 */
[----:B------:R-:W-:Y:S01]  /*2600*/  STL [R1+0x90], R33 ;  /* 0x0000902101007387 */ /* 0x000fe20000100800 */
        /* <DEDUP_REMOVED lines=16> */
[----:B------:R-:W-:-:S02]  /*2710*/  IMAD R82, R3, R11, R82 ;  /* 0x0000000b03527224 */ /* 0x000fc400078e0252 */
[--C-:B------:R-:W-:Y:S01]  /*2720*/  @!P5 IMAD.IADD R62, R62, 0x1, -R3.reuse ;  /* 0x000000013e3ed824 */ /* 0x100fe200078e0a03 */
[C---:B------:R-:W-:Y:S01]  /*2730*/  ISETP.GT.U32.AND P5, PT, R3.reuse, R76, PT ;  /* 0x0000004c0300720c */ /* 0x040fe20003fa4070 */
[--C-:B------:R-:W-:Y:S01]  /*2740*/  @!P6 IMAD.IADD R60, R60, 0x1, -R3.reuse ;  /* 0x000000013c3ce824 */ /* 0x100fe200078e0a03 */
[C---:B------:R-:W-:Y:S01]  /*2750*/  ISETP.GT.U32.AND P6, PT, R3.reuse, R74, PT ;  /* 0x0000004a0300720c */ /* 0x040fe20003fc4070 */
[----:B------:R-:W-:Y:S01]  /*2760*/  @!P3 IMAD.IADD R68, R68, 0x1, -R3 ;  /* 0x000000014444b824 */ /* 0x000fe200078e0a03 */
[----:B------:R-:W-:Y:S01]  /*2770*/  ISETP.GT.U32.AND P3, PT, R3, R82, PT ;  /* 0x000000520300720c */ /* 0x000fe20003f64070 */
[----:B------:R-:W-:-:S04]  /*2780*/  IMAD.HI.U32 R17, R4, R88, RZ ;  /* 0x0000005804117227 */ /* 0x000fc800078e00ff */
[--C-:B------:R-:W-:Y:S01]  /*2790*/  @!P0 IMAD.IADD R72, R72, 0x1, -R3.reuse ;  /* 0x0000000148488824 */ /* 0x100fe200078e0a03 */
[C---:B------:R-:W-:Y:S01]  /*27a0*/  ISETP.GT.U32.AND P0, PT, R3.reuse, R86, PT ;  /* 0x000000560300720c */ /* 0x040fe20003f04070 */
[--C-:B------:R-:W-:Y:S01]  /*27b0*/  @!P4 IMAD.IADD R78, R78, 0x1, -R3.reuse ;  /* 0x000000014e4ec824 */ /* 0x100fe200078e0a03 */
[C---:B------:R-:W-:Y:S01]  /*27c0*/  ISETP.GT.U32.AND P4, PT, R3.reuse, R68, PT ;  /* 0x000000440300720c */ /* 0x040fe20003f84070 */
[----:B------:R-:W-:Y:S01]  /*27d0*/  @!P1 IMAD.IADD R80, R80, 0x1, -R3 ;  /* 0x0000000150509824 */ /* 0x000fe200078e0a03 */
[C---:B------:R-:W-:Y:S01]  /*27e0*/  ISETP.GT.U32.AND P1, PT, R3.reuse, R70, PT ;  /* 0x000000460300720c */ /* 0x040fe20003f24070 */
[----:B------:R-:W-:Y:S02]  /*27f0*/  IMAD.MOV R17, RZ, RZ, -R17 ;  /* 0x000000ffff117224 */ /* 0x000fe400078e0a11 */
[----:B------:R-:W-:Y:S01]  /*2800*/  @!P2 IMAD.IADD R84, R84, 0x1, -R3 ;  /* 0x000000015454a824 */ /* 0x000fe200078e0a03 */
[C---:B------:R-:W-:Y:S01]  /*2810*/  ISETP.GT.U32.AND P2, PT, R3.reuse, R136, PT ;  /* 0x000000880300720c */ /* 0x040fe20003f44070 */
[----:B------:R-:W-:-:S02]  /*2820*/  IMAD R88, R3, R17, R88 ;  /* 0x0000001103587224 */ /* 0x000fc400078e0258 */
        /* <DEDUP_REMOVED lines=11> */
[----:B------:R-:W-:Y:S01]  /*28e0*/  ISETP.GT.U32.AND P1, PT, R3, R80, PT ;  /* 0x000000500300720c */ /* 0x000fe20003f24070 */
[----:B------:R-:W-:-:S04]  /*28f0*/  IMAD.HI.U32 R11, R4, R92, RZ ;  /* 0x0000005c040b7227 */ /* 0x000fc800078e00ff */
[----:B------:R-:W-:Y:S01]  /*2900*/  @!P2 IMAD.IADD R136, R136, 0x1, -R3 ;  /* 0x000000018888a824 */ /* 0x000fe200078e0a03 */
[----:B------:R-:W-:Y:S01]  /*2910*/  ISETP.GT.U32.AND P2, PT, R3, R84, PT ;  /* 0x000000540300720c */ /* 0x000fe20003f44070 */
[----:B------:R-:W-:-:S04]  /*2920*/  IMAD.HI.U32 R17, R4, R98, RZ ;  /* 0x0000006204117227 */ /* 0x000fc800078e00ff */
[----:B------:R-:W-:Y:S02]  /*2930*/  IMAD.MOV R11, RZ, RZ, -R11 ;  /* 0x000000ffff0b7224 */ /* 0x000fe400078e0a0b */
[----:B------:R-:W-:-:S04]  /*2940*/  IMAD.HI.U32 R9, R4, R90, RZ ;  /* 0x0000005a04097227 */ /* 0x000fc800078e00ff */
[----:B------:R-:W-:Y:S01]  /*2950*/  @!P5 IMAD.IADD R66, R66, 0x1, -R3 ;  /* 0x000000014242d824 */ /* 0x000fe200078e0a03 */
[C---:B------:R-:W-:Y:S01]  /*2960*/  ISETP.GT.U32.AND P5, PT, R3.reuse, R76, PT ;  /* 0x0000004c0300720c */ /* 0x040fe20003fa4070 */
[----:B------:R-:W-:Y:S02]  /*2970*/  IMAD.MOV R17, RZ, RZ, -R17 ;  /* 0x000000ffff117224 */ /* 0x000fe400078e0a11 */
[C---:B------:R-:W-:Y:S02]  /*2980*/  IMAD R92, R3.reuse, R11, R92 ;  /* 0x0000000b035c7224 */ /* 0x040fe400078e025c */
[--C-:B------:R-:W-:Y:S01]  /*2990*/  @!P6 IMAD.IADD R88, R88, 0x1, -R3.reuse ;  /* 0x000000015858e824 */ /* 0x100fe200078e0a03 */
[C---:B------:R-:W-:Y:S01]  /*29a0*/  ISETP.GT.U32.AND P6, PT, R3.reuse, R86, PT ;  /* 0x000000560300720c */ /* 0x040fe20003fc4070 */
[----:B------:R-:W-:Y:S01]  /*29b0*/  @!P3 IMAD.IADD R72, R72, 0x1, -R3 ;  /* 0x000000014848b824 */ /* 0x000fe200078e0a03 */
[----:B------:R-:W-:Y:S01]  /*29c0*/  ISETP.GT.U32.AND P3, PT, R3, R82, PT ;  /* 0x000000520300720c */ /* 0x000fe20003f64070 */
[----:B------:R-:W-:-:S02]  /*29d0*/  IMAD.MOV R9, RZ, RZ, -R9 ;  /* 0x000000ffff097224 */ /* 0x000fc400078e0a09 */
[----:B------:R-:W-:-:S04]  /*29e0*/  IMAD.HI.U32 R11, R4, R102, RZ ;  /* 0x00000066040b7227 */ /* 0x000fc800078e00ff */
[C---:B------:R-:W-:Y:S02]  /*29f0*/  IMAD R98, R3.reuse, R17, R98 ;  /* 0x0000001103627224 */ /* 0x040fe400078e0262 */
[--C-:B------:R-:W-:Y:S01]  /*2a00*/  @!P0 IMAD.IADD R74, R74, 0x1, -R3.reuse ;  /* 0x000000014a4a8824 */ /* 0x100fe200078e0a03 */
[C---:B------:R-:W-:Y:S01]  /*2a10*/  ISETP.GT.U32.AND P0, PT, R3.reuse, R88, PT ;  /* 0x000000580300720c */ /* 0x040fe20003f04070 */
[--C-:B------:R-:W-:Y:S01]  /*2a20*/  @!P4 IMAD.IADD R78, R78, 0x1, -R3.reuse ;  /* 0x000000014e4ec824 */ /* 0x100fe200078e0a03 */
[C---:B------:R-:W-:Y:S01]  /*2a30*/  ISETP.GT.U32.AND P4, PT, R3.reuse, R92, PT ;  /* 0x0000005c0300720c */ /* 0x040fe20003f84070 */
[----:B------:R-:W-:Y:S01]  /*2a40*/  @!P1 IMAD.IADD R80, R80, 0x1, -R3 ;  /* 0x0000000150509824 */ /* 0x000fe200078e0a03 */
[C---:B------:R-:W-:Y:S01]  /*2a50*/  ISETP.GT.U32.AND P1, PT, R3.reuse, R94, PT ;  /* 0x0000005e0300720c */ /* 0x040fe20003f24070 */
[----:B------:R-:W-:Y:S02]  /*2a60*/  IMAD R90, R3, R9, R90 ;  /* 0x00000009035a7224 */ /* 0x000fe400078e025a */
[----:B------:R-:W-:-:S02]  /*2a70*/  IMAD.MOV R11, RZ, RZ, -R11 ;  /* 0x000000ffff0b7224 */ /* 0x000fc400078e0a0b */
[----:B------:R-:W-:-:S04]  /*2a80*/  IMAD.HI.U32 R9, R4, R100, RZ ;  /* 0x0000006404097227 */ /* 0x000fc800078e00ff */
[----:B------:R-:W-:-:S04]  /*2a90*/  IMAD.HI.U32 R17, R4, R108, RZ ;  /* 0x0000006c04117227 */ /* 0x000fc800078e00ff */
[----:B------:R-:W-:Y:S01]  /*2aa0*/  @!P2 IMAD.IADD R84, R84, 0x1, -R3 ;  /* 0x000000015454a824 */ /* 0x000fe200078e0a03 */
[C---:B------:R-:W-:Y:S01]  /*2ab0*/  ISETP.GT.U32.AND P2, PT, R3.reuse, R98, PT ;  /* 0x000000620300720c */ /* 0x040fe20003f44070 */
[----:B------:R-:W-:Y:S02]  /*2ac0*/  IMAD R102, R3, R11, R102 ;  /* 0x0000000b03667224 */ /* 0x000fe400078e0266 */
[----:B------:R-:W-:Y:S02]  /*2ad0*/  IMAD.MOV R9, RZ, RZ, -R9 ;  /* 0x000000ffff097224 */ /* 0x000fe400078e0a09 */
[----:B------:R-:W-:Y:S02]  /*2ae0*/  IMAD.MOV R17, RZ, RZ, -R17 ;  /* 0x000000ffff117224 */ /* 0x000fe400078e0a11 */
[----:B------:R-:W-:-:S04]  /*2af0*/  IMAD.HI.U32 R11, R4, R112, RZ ;  /* 0x00000070040b7227 */ /* 0x000fc800078e00ff */
[----:B------:R-:W-:Y:S01]  /*2b00*/  @!P5 IMAD.IADD R76, R76, 0x1, -R3 ;  /* 0x000000014c4cd824 */ /* 0x000fe200078e0a03 */
[C---:B------:R-:W-:Y:S01]  /*2b10*/  ISETP.GT.U32.AND P5, PT, R3.reuse, R90, PT ;  /* 0x0000005a0300720c */ /* 0x040fe20003fa4070 */
[C---:B------:R-:W-:Y:S02]  /*2b20*/  IMAD R100, R3.reuse, R9, R100 ;  /* 0x0000000903647224 */ /* 0x040fe400078e0264 */
[C---:B------:R-:W-:Y:S02]  /*2b30*/  IMAD R108, R3.reuse, R17, R108 ;  /* 0x00000011036c7224 */ /* 0x040fe400078e026c */
[----:B------:R-:W-:Y:S02]  /*2b40*/  IMAD.MOV R11, RZ, RZ, -R11 ;  /* 0x000000ffff0b7224 */ /* 0x000fe400078e0a0b */
[----:B------:R-:W-:Y:S01]  /*2b50*/  @!P3 IMAD.IADD R82, R82, 0x1, -R3 ;  /* 0x000000015252b824 */ /* 0x000fe200078e0a03 */
[----:B------:R-:W-:Y:S01]  /*2b60*/  ISETP.GT.U32.AND P3, PT, R3, R96, PT ;  /* 0x000000600300720c */ /* 0x000fe20003f64070 */
[----:B------:R-:W-:-:S04]  /*2b70*/  IMAD.HI.U32 R9, R4, R110, RZ ;  /* 0x0000006e04097227 */ /* 0x000fc800078e00ff */
[C---:B------:R-:W-:Y:S02]  /*2b80*/  IMAD R112, R3.reuse, R11, R112 ;  /* 0x0000000b03707224 */ /* 0x040fe400078e0270 */
        /* <DEDUP_REMOVED lines=8> */
[----:B------:R-:W-:-:S02]  /*2c10*/  IMAD.MOV R9, RZ, RZ, -R9 ;  /* 0x000000ffff097224 */ /* 0x000fc400078e0a09 */
[--C-:B------:R-:W-:Y:S01]  /*2c20*/  @!P2 IMAD.IADD R98, R98, 0x1, -R3.reuse ;  /* 0x000000016262a824 */ /* 0x100fe200078e0a03 */
[C---:B------:R-:W-:Y:S01]  /*2c30*/  ISETP.GT.U32.AND P2, PT, R3.reuse, R112, PT ;  /* 0x000000700300720c */ /* 0x040fe20003f44070 */
[C---:B------:R-:W-:Y:S02]  /*2c40*/  IMAD R110, R3.reuse, R9, R110 ;  /* 0x00000009036e7224 */ /* 0x040fe400078e026e */
        /* <DEDUP_REMOVED lines=28> */
[----:B------:R-:W-:-:S04]  /*2e10*/  IMAD.HI.U32 R9, R4, R122, RZ ;  /* 0x0000007a04097227 */ /* 0x000fc800078e00ff */
[----:B------:R-:W-:Y:S01]  /*2e20*/  @!P2 IMAD.IADD R100, R100, 0x1, -R3 ;  /* 0x000000016464a824 */ /* 0x000fe200078e0a03 */
[C---:B------:R-:W-:Y:S01]  /*2e30*/  ISETP.GT.U32.AND P2, PT, R3.reuse, R114, PT ;  /* 0x000000720300720c */ /* 0x040fe20003f44070 */
[----:B------:R-:W-:Y:S02]  /*2e40*/  IMAD R120, R3, R7, R120 ;  /* 0x0000000703787224 */ /* 0x000fe400078e0278 */
[----:B------:R-:W-:-:S04]  /*2e50*/  IMAD.HI.U32 R11, R4, R124, RZ ;  /* 0x0000007c040b7227 */ /* 0x000fc800078e00ff */
[----:B------:R-:W-:Y:S02]  /*2e60*/  IMAD.MOV R9, RZ, RZ, -R9 ;  /* 0x000000ffff097224 */ /* 0x000fe400078e0a09 */
[----:B------:R-:W-:-:S04]  /*2e70*/  IMAD.HI.U32 R7, R4, R128, RZ ;  /* 0x0000008004077227 */ /* 0x000fc800078e00ff */
[----:B------:R-:W-:Y:S01]  /*2e80*/  @!P5 IMAD.IADD R92, R92, 0x1, -R3 ;  /* 0x000000015c5cd824 */ /* 0x000fe200078e0a03 */
[----:B------:R-:W-:Y:S01]  /*2e90*/  ISETP.GT.U32.AND P5, PT, R3, R104, PT ;  /* 0x000000680300720c */ /* 0x000fe20003fa4070 */
[----:B------:R-:W-:-:S04]  /*2ea0*/  IMAD.HI.U32 R17, R4, R118, RZ ;  /* 0x0000007604117227 */ /* 0x000fc800078e00ff */
[----:B------:R-:W-:Y:S02]  /*2eb0*/  IMAD.MOV R11, RZ, RZ, -R11 ;  /* 0x000000ffff0b7224 */ /* 0x000fe400078e0a0b */
[C---:B------:R-:W-:Y:S02]  /*2ec0*/  IMAD R122, R3.reuse, R9, R122 ;  /* 0x00000009037a7224 */ /* 0x040fe400078e027a */
[----:B------:R-:W-:Y:S02]  /*2ed0*/  IMAD.MOV R7, RZ, RZ, -R7 ;  /* 0x000000ffff077224 */ /* 0x000fe400078e0a07 */
[----:B------:R-:W-:Y:S01]  /*2ee0*/  @!P3 IMAD.IADD R98, R98, 0x1, -R3 ;  /* 0x000000016262b824 */ /* 0x000fe200078e0a03 */
[C---:B------:R-:W-:Y:S01]  /*2ef0*/  ISETP.GT.U32.AND P3, PT, R3.reuse, R110, PT ;  /* 0x0000006e0300720c */ /* 0x040fe20003f64070 */
[----:B------:R-:W-:Y:S02]  /*2f00*/  IMAD.MOV R17, RZ, RZ, -R17 ;  /* 0x000000ffff117224 */ /* 0x000fe400078e0a11 */
[----:B------:R-:W-:-:S02]  /*2f10*/  IMAD R124, R3, R11, R124 ;  /* 0x0000000b037c7224 */ /* 0x000fc400078e027c */
[C---:B------:R-:W-:Y:S02]  /*2f20*/  IMAD R128, R3.reuse, R7, R128 ;  /* 0x0000000703807224 */ /* 0x040fe400078e0280 */
[--C-:B------:R-:W-:Y:S01]  /*2f30*/  @!P0 IMAD.IADD R102, R102, 0x1, -R3.reuse ;  /* 0x0000000166668824 */ /* 0x100fe200078e0a03 */
[C---:B------:R-:W-:Y:S01]  /*2f40*/  ISETP.GT.U32.AND P0, PT, R3.reuse, R116, PT ;  /* 0x000000740300720c */ /* 0x040fe20003f04070 */
[--C-:B------:R-:W-:Y:S01]  /*2f50*/  @!P4 IMAD.IADD R106, R106, 0x1, -R3.reuse ;  /* 0x000000016a6ac824 */ /* 0x100fe200078e0a03 */
[C---:B------:R-:W-:Y:S01]  /*2f60*/  ISETP.GT.U32.AND P4, PT, R3.reuse, R120, PT ;  /* 0x000000780300720c */ /* 0x040fe20003f84070 */
[----:B------:R-:W-:Y:S01]  /*2f70*/  @!P1 IMAD.IADD R108, R108, 0x1, -R3 ;  /* 0x000000016c6c9824 */ /* 0x000fe200078e0a03 */
[----:B------:R-:W-:Y:S01]  /*2f80*/  ISETP.GT.U32.AND P1, PT, R3, R122, PT ;  /* 0x0000007a0300720c */ /* 0x000fe20003f24070 */
[----:B------:R-:W-:-:S04]  /*2f90*/  IMAD.HI.U32 R9, R4, R130, RZ ;  /* 0x0000008204097227 */ /* 0x000fc800078e00ff */
[----:B------:R-:W-:-:S04]  /*2fa0*/  IMAD.HI.U32 R11, R4, R132, RZ ;  /* 0x00000084040b7227 */ /* 0x000fc800078e00ff */
[----:B------:R-:W-:-:S04]  /*2fb0*/  IMAD.HI.U32 R4, R4, R134, RZ ;  /* 0x0000008604047227 */ /* 0x000fc800078e00ff */
[C---:B------:R-:W-:Y:S02]  /*2fc0*/  IMAD R118, R3.reuse, R17, R118 ;  /* 0x0000001103767224 */ /* 0x040fe400078e0276 */
[--C-:B------:R-:W-:Y:S01]  /*2fd0*/  @!P2 IMAD.IADD R114, R114, 0x1, -R3.reuse ;  /* 0x000000017272a824 */ /* 0x100fe200078e0a03 */
[C---:B------:R-:W-:Y:S01]  /*2fe0*/  ISETP.GT.U32.AND P2, PT, R3.reuse, R128, PT ;  /* 0x000000800300720c */ /* 0x040fe20003f44070 */
[----:B------:R-:W-:Y:S02]  /*2ff0*/  IMAD.MOV R4, RZ, RZ, -R4 ;  /* 0x000000ffff047224 */ /* 0x000fe400078e0a04 */
[--C-:B------:R-:W-:Y:S01]  /*3000*/  @!P5 IMAD.IADD R104, R104, 0x1, -R3.reuse ;  /* 0x000000016868d824 */ /* 0x100fe200078e0a03 */
[C---:B------:R-:W-:Y:S01]  /*3010*/  ISETP.GT.U32.AND P5, PT, R3.reuse, R118, PT ;  /* 0x000000760300720c */ /* 0x040fe20003fa4070 */
[C---:B------:R-:W-:Y:S02]  /*3020*/  IMAD R134, R3.reuse, R4, R134 ;  /* 0x0000000403867224 */ /* 0x040fe400078e0286 */
[----:B------:R-:W-:Y:S01]  /*3030*/  @!P3 IMAD.IADD R110, R110, 0x1, -R3 ;  /* 0x000000016e6eb824 */ /* 0x000fe200078e0a03 */
[----:B------:R-:W-:Y:S01]  /*3040*/  ISETP.GT.U32.AND P3, PT, R3, R124, PT ;  /* 0x0000007c0300720c */ /* 0x000fe20003f64070 */
[----:B------:R-:W-:-:S02]  /*3050*/  IMAD.MOV R9, RZ, RZ, -R9 ;  /* 0x000000ffff097224 */ /* 0x000fc400078e0a09 */
[--C-:B------:R-:W-:Y:S01]  /*3060*/  @!P6 IMAD.IADD R112, R112, 0x1, -R3.reuse ;  /* 0x000000017070e824 */ /* 0x100fe200078e0a03 */
[C---:B------:R-:W-:Y:S01]  /*3070*/  ISETP.GT.U32.AND P6, PT, R3.reuse, R126, PT ;  /* 0x0000007e0300720c */ /* 0x040fe20003fc4070 */
[--C-:B------:R-:W-:Y:S02]  /*3080*/  @!P0 IMAD.IADD R116, R116, 0x1, -R3.reuse ;  /* 0x0000000174748824 */ /* 0x100fe400078e0a03 */
[--C-:B------:R-:W-:Y:S01]  /*3090*/  @!P4 IMAD.IADD R120, R120, 0x1, -R3.reuse ;  /* 0x000000017878c824 */ /* 0x100fe200078e0a03 */
[C---:B------:R-:W-:Y:S01]  /*30a0*/  ISETP.GT.U32.AND P4, PT, R3.reuse, R134, PT ;  /* 0x000000860300720c */ /* 0x040fe20003f84070 */
[----:B------:R-:W-:Y:S01]  /*30b0*/  @!P1 IMAD.IADD R122, R122, 0x1, -R3 ;  /* 0x000000017a7a9824 */ /* 0x000fe200078e0a03 */
[C---:B------:R-:W-:Y:S01]  /*30c0*/  ISETP.GT.U32.AND P1, PT, R3.reuse, R116, PT ;  /* 0x000000740300720c */ /* 0x040fe20003f24070 */
[C---:B------:R-:W-:Y:S02]  /*30d0*/  IMAD R130, R3.reuse, R9, R130 ;  /* 0x0000000903827224 */ /* 0x040fe400078e0282 */
[----:B------:R-:W-:Y:S01]  /*30e0*/  IMAD.MOV R11, RZ, RZ, -R11 ;  /* 0x000000ffff0b7224 */ /* 0x000fe200078e0a0b */
[----:B------:R-:W2:Y:S01]  /*30f0*/  LDS R9, [UR9] ;  /* 0x00000009ff097984 */ /* 0x000ea20008000800 */
[--C-:B------:R-:W-:Y:S01]  /*3100*/  @!P2 IMAD.IADD R128, R128, 0x1, -R3.reuse ;  /* 0x000000018080a824 */ /* 0x100fe200078e0a03 */
[C---:B------:R-:W-:Y:S01]  /*3110*/  ISETP.GT.U32.AND P2, PT, R3.reuse, R122, PT ;  /* 0x0000007a0300720c */ /* 0x040fe20003f44070 */
[C---:B------:R-:W-:Y:S01]  /*3120*/  IMAD R132, R3.reuse, R11, R132 ;  /* 0x0000000b03847224 */ /* 0x040fe200078e0284 */
[----:B------:R-:W-:Y:S01]  /*3130*/  ISETP.GT.U32.AND P0, PT, R3, R130, PT ;  /* 0x000000820300720c */ /* 0x000fe20003f04070 */
[----:B------:R-:W-:-:S02]  /*3140*/  @!P5 IMAD.IADD R118, R118, 0x1, -R3 ;  /* 0x000000017676d824 */ /* 0x000fc400078e0a03 */
        /* <DEDUP_REMOVED lines=12> */
[----:B------:R-:W-:-:S02]  /*3210*/  IMAD.SHL.U32 R4, R214, 0x200000, RZ ;  /* 0x00200000d6047824 */ /* 0x000fc400078e00ff */
[--C-:B------:R-:W-:Y:S01]  /*3220*/  @!P5 IMAD.IADD R132, R132, 0x1, -R3.reuse ;  /* 0x000000018484d824 */ /* 0x100fe200078e0a03 */
[----:B------:R-:W-:Y:S01]  /*3230*/  ISETP.GE.AND P5, PT, R147, RZ, PT ;  /* 0x000000ff9300720c */ /* 0x000fe20003fa6270 */
[--C-:B------:R-:W-:Y:S01]  /*3240*/  @!P3 IMAD.IADD R118, R118, 0x1, -R3.reuse ;  /* 0x000000017676b824 */ /* 0x100fe200078e0a03 */
[C---:B------:R-:W-:Y:S01]  /*3250*/  ISETP.GT.U32.AND P3, PT, R3.reuse, R128, PT ;  /* 0x000000800300720c */ /* 0x040fe20003f64070 */
[--C-:B------:R-:W-:Y:S01]  /*3260*/  @!P6 IMAD.IADD R120, R120, 0x1, -R3.reuse ;  /* 0x000000017878e824 */ /* 0x100fe200078e0a03 */
[----:B------:R-:W-:Y:S01]  /*3270*/  ISETP.GT.U32.AND P4, PT, R3, R130, PT ;  /* 0x000000820300720c */ /* 0x000fe20003f84070 */
[--C-:B------:R-:W-:Y:S01]  /*3280*/  @!P1 IMAD.IADD R126, R126, 0x1, -R3.reuse ;  /* 0x000000017e7e9824 */ /* 0x100fe200078e0a03 */
[----:B------:R-:W-:Y:S01]  /*3290*/  LOP3.LUT R4, R4, 0x600000, RZ, 0xc0, !PT ;  /* 0x0060000004047812 */ /* 0x000fe200078ec0ff */
[--C-:B------:R-:W-:Y:S01]  /*32a0*/  @!P2 IMAD.IADD R134, R134, 0x1, -R3.reuse ;  /* 0x000000018686a824 */ /* 0x100fe200078e0a03 */
[----:B------:R-:W-:Y:S01]  /*32b0*/  ISETP.GE.AND P1, PT, R0, RZ, PT ;  /* 0x000000ff0000720c */ /* 0x000fe20003f26270 */
[----:B------:R-:W-:Y:S01]  /*32c0*/  @!P0 IMAD.IADD R124, R124, 0x1, -R3 ;  /* 0x000000017c7c8824 */ /* 0x000fe200078e0a03 */
[----:B------:R-:W-:Y:S01]  /*32d0*/  ISETP.GE.AND P2, PT, R145, RZ, PT ;  /* 0x000000ff9100720c */ /* 0x000fe20003f46270 */
[----:B------:R-:W-:Y:S01]  /*32e0*/  IMAD.SHL.U32 R7, R219, 0x2, RZ ;  /* 0x00000002db077824 */ /* 0x000fe200078e00ff */
[----:B------:R-:W-:Y:S01]  /*32f0*/  R2UR UR10, R4 ;  /* 0x00000000040a72ca */ /* 0x000fe200000e0000 */
[----:B------:R-:W-:Y:S01]  /*3300*/  IMAD.MOV.U32 R4, RZ, RZ, R5 ;  /* 0x000000ffff047224 */ /* 0x000fe200078e0005 */
[----:B------:R-:W-:Y:S01]  /*3310*/  ISETP.GT.U32.AND P6, PT, R3, R132, PT ;  /* 0x000000840300720c */ /* 0x000fe20003fc4070 */
[--C-:B------:R-:W-:Y:S01]  /*3320*/  @!P3 IMAD.IADD R128, R128, 0x1, -R3.reuse ;  /* 0x000000018080b824 */ /* 0x100fe200078e0a03 */
[----:B------:R-:W-:Y:S01]  /*3330*/  ISETP.GE.AND P3, PT, R142, RZ, PT ;  /* 0x000000ff8e00720c */ /* 0x000fe20003f66270 */
[----:B------:R-:W-:Y:S01]  /*3340*/  @!P5 IMAD.MOV R4, RZ, RZ, -R4 ;  /* 0x000000ffff04d224 */ /* 0x000fe200078e0a04 */
[----:B------:R-:W-:Y:S01]  /*3350*/  ISETP.GE.AND P5, PT, R143, RZ, PT ;  /* 0x000000ff8f00720c */ /* 0x000fe20003fa6270 */
[--C-:B------:R-:W-:Y:S01]  /*3360*/  @!P4 IMAD.IADD R130, R130, 0x1, -R3.reuse ;  /* 0x000000018282c824 */ /* 0x100fe200078e0a03 */
[----:B------:R-:W-:Y:S01]  /*3370*/  ISETP.GE.AND P4, PT, R144, RZ, PT ;  /* 0x000000ff9000720c */ /* 0x000fe20003f86270 */
[----:B------:R-:W-:Y:S01]  /*3380*/  @!P1 IMAD.MOV R8, RZ, RZ, -R8 ;  /* 0x000000ffff089224 */ /* 0x000fe200078e0a08 */
[----:B------:R-:W-:Y:S01]  /*3390*/  ISETP.GE.AND P1, PT, R141, RZ, PT ;  /* 0x000000ff8d00720c */ /* 0x000fe20003f26270 */
[----:B------:R-:W-:Y:S01]  /*33a0*/  @!P2 IMAD.MOV R10, RZ, RZ, -R10 ;  /* 0x000000ffff0aa224 */ /* 0x000fe200078e0a0a */
[----:B------:R-:W-:Y:S01]  /*33b0*/  ISETP.GE.AND P2, PT, R140, RZ, PT ;  /* 0x000000ff8c00720c */ /* 0x000fe20003f46270 */
[----:B------:R-:W-:Y:S01]  /*33c0*/  IMAD.MOV.U32 R5, RZ, RZ, R40 ;  /* 0x000000ffff057224 */ /* 0x000fe200078e0028 */
[----:B------:R-:W-:Y:S01]  /*33d0*/  LOP3.LUT R2, R7, 0x90, R2, 0x78, !PT ;  /* 0x0000009007027812 */ /* 0x000fe200078e7802 */
[----:B------:R-:W-:Y:S01]  /*33e0*/  @!P6 IMAD.IADD R132, R132, 0x1, -R3 ;  /* 0x000000018484e824 */ /* 0x000fe200078e0a03 */
[----:B--2---:R-:W-:Y:S01]  /*33f0*/  R2UR UR8, R9 ;  /* 0x00000000090872ca */ /* 0x004fe200000e0000 */
[----:B------:R-:W-:Y:S01]  /*3400*/  @!P3 IMAD.MOV R16, RZ, RZ, -R16 ;  /* 0x000000ffff10b224 */ /* 0x000fe200078e0a10 */
[----:B------:R-:W-:Y:S01]  /*3410*/  ISETP.GE.AND P3, PT, R137, RZ, PT ;  /* 0x000000ff8900720c */ /* 0x000fe20003f66270 */
        /* <DEDUP_REMOVED lines=8> */
[----:B------:R-:W-:Y:S01]  /*34a0*/  IMAD.MOV.U32 R3, RZ, RZ, R38 ;  /* 0x000000ffff037224 */ /* 0x000fe200078e0026 */
[----:B------:R-:W-:Y:S01]  /*34b0*/  ISETP.NE.AND P0, PT, R22, RZ, PT ;  /* 0x000000ff1600720c */ /* 0x000fe20003f05270 */
[----:B------:R-:W-:Y:S01]  /*34c0*/  IMAD.MOV.U32 R7, RZ, RZ, R46 ;  /* 0x000000ffff077224 */ /* 0x000fe200078e002e */
        /* <DEDUP_REMOVED lines=12> */
[----:B------:R-:W-:Y:S01]  /*3590*/  @!P0 LOP3.LUT R4, RZ, R22, RZ, 0x33, !PT ;  /* 0x00000016ff048212 */ /* 0x000fe200078e33ff */
[----:B------:R-:W-:Y:S01]  /*35a0*/  IMAD.MOV.U32 R9, RZ, RZ, R48 ;  /* 0x000000ffff097224 */ /* 0x000fe200078e0030 */
[----:B------:R-:W-:Y:S01]  /*35b0*/  ISETP.NE.AND P0, PT, R23, RZ, PT ;  /* 0x000000ff1700720c */ /* 0x000fe20003f05270 */
[----:B------:R-:W-:Y:S01]  /*35c0*/  @!P3 IMAD.MOV R5, RZ, RZ, -R5 ;  /* 0x000000ffff05b224 */ /* 0x000fe200078e0a05 */
[----:B------:R-:W-:Y:S01]  /*35d0*/  ISETP.GE.AND P3, PT, R49, RZ, PT ;  /* 0x000000ff3100720c */ /* 0x000fe20003f66270 */
[----:B------:R-:W-:Y:S01]  /*35e0*/  @!P5 IMAD.MOV R3, RZ, RZ, -R3 ;  /* 0x000000ffff03d224 */ /* 0x000fe200078e0a03 */
[----:B------:R-:W-:Y:S01]  /*35f0*/  ISETP.GE.AND P5, PT, R47, RZ, PT ;  /* 0x000000ff2f00720c */ /* 0x000fe20003fa6270 */
[----:B------:R-:W-:Y:S01]  /*3600*/  @!P4 IMAD.MOV R45, RZ, RZ, -R45 ;  /* 0x000000ffff2dc224 */ /* 0x000fe200078e0a2d */
[----:B------:R-:W-:Y:S01]  /*3610*/  ISETP.GE.AND P4, PT, R123, RZ, PT ;  /* 0x000000ff7b00720c */ /* 0x000fe20003f86270 */
[----:B------:R-:W-:Y:S01]  /*3620*/  IMAD.MOV.U32 R47, RZ, RZ, R42 ;  /* 0x000000ffff2f7224 */ /* 0x000fe200078e002a */
[----:B------:R-:W2:Y:S01]  /*3630*/  LDC.64 R22, c[0x0][0x3a0] ;  /* 0x0000e800ff167b82 */ /* 0x000ea20000000a00 */
[----:B------:R-:W-:Y:S01]  /*3640*/  IMAD.MOV.U32 R49, RZ, RZ, R44 ;  /* 0x000000ffff317224 */ /* 0x000fe200078e002c */
[C---:B------:R-:W-:Y:S01]  /*3650*/  SEL R40, R168.reuse, R10, !P0 ;  /* 0x0000000aa8287207 */ /* 0x040fe20004000000 */
[----:B------:R-:W-:Y:S01]  /*3660*/  @!P1 IMAD.MOV R47, RZ, RZ, -R47 ;  /* 0x000000ffff2f9224 */ /* 0x000fe200078e0a2f */
[----:B------:R-:W-:Y:S01]  /*3670*/  ISETP.GE.AND P1, PT, R121, RZ, PT ;  /* 0x000000ff7900720c */ /* 0x000fe20003f26270 */
[----:B------:R-:W-:Y:S01]  /*3680*/  @!P2 IMAD.MOV R49, RZ, RZ, -R49 ;  /* 0x000000ffff31a224 */ /* 0x000fe200078e0a31 */
[----:B------:R-:W-:Y:S01]  /*3690*/  ISETP.GE.AND P2, PT, R119, RZ, PT ;  /* 0x000000ff7700720c */ /* 0x000fe20003f46270 */
        /* <DEDUP_REMOVED lines=8> */
[----:B------:R-:W-:Y:S01]  /*3720*/  IMAD.MOV.U32 R53, RZ, RZ, R52 ;  /* 0x000000ffff357224 */ /* 0x000fe200078e0034 */
[C---:B------:R-:W-:Y:S01]  /*3730*/  SEL R44, R168.reuse, R18, !P0 ;  /* 0x00000012a82c7207 */ /* 0x040fe20004000000 */
[----:B------:R-:W-:Y:S01]  /*3740*/  @!P3 IMAD.MOV R51, RZ, RZ, -R51 ;  /* 0x000000ffff33b224 */ /* 0x000fe200078e0a33 */
[----:B------:R-:W-:Y:S01]  /*3750*/  ISETP.GE.AND P3, PT, R117, RZ, PT ;  /* 0x000000ff7500720c */ /* 0x000fe20003f66270 */
        /* <DEDUP_REMOVED lines=34> */
[----:B-1----:R-:W-:Y:S01]  /*3980*/  IMAD R17, R193, R20, RZ ;  /* 0x00000014c1117224 */ /* 0x002fe200078e02ff */
[----:B------:R-:W-:Y:S01]  /*3990*/  SEL R62, R168, R70, !P0 ;  /* 0x00000046a83e7207 */ /* 0x000fe20004000000 */
[----:B--2---:R-:W-:Y:S01]  /*39a0*/  VIADD R236, R22, 0x3f ;  /* 0x0000003f16ec7836 */ /* 0x004fe20000000000 */
[----:B------:R-:W-:Y:S01]  /*39b0*/  SEL R64, R168, R72, !P0 ;  /* 0x00000048a8407207 */ /* 0x000fe20004000000 */
        /* <DEDUP_REMOVED lines=10> */
[C---:B------:R-:W-:Y:S01]  /*3a60*/  IMAD R167, R20.reuse, 0x2, R17 ;  /* 0x0000000214a77824 */ /* 0x040fe200078e0211 */
[----:B------:R1:W-:Y:S01]  /*3a70*/  STL [R1], R236 ;  /* 0x000000ec01007387 */ /* 0x0003e20000100800 */
        /* <DEDUP_REMOVED lines=12> */
[----:B------:R-:W-:Y:S01]  /*3b40*/  IMAD R169, R20, 0x2, R167 ;  /* 0x0000000214a97824 */ /* 0x000fe200078e02a7 */
[C---:B------:R-:W-:Y:S01]  /*3b50*/  SEL R125, R168.reuse, R78, !P0 ;  /* 0x0000004ea87d7207 */ /* 0x040fe20004000000 */
[----:B------:R-:W-:Y:S01]  /*3b60*/  @!P6 IMAD.MOV R136, RZ, RZ, -R136 ;  /* 0x000000ffff88e224 */ /* 0x000fe200078e0a88 */
        /* <DEDUP_REMOVED lines=12> */
[----:B------:R-:W-:Y:S01]  /*3c30*/  SEL R92, R168, R6, !P0 ;  /* 0x00000006a85c7207 */ /* 0x000fe20004000000 */
[----:B------:R-:W-:Y:S01]  /*3c40*/  IMAD R23, R4, R23, RZ ;  /* 0x0000001704177224 */ /* 0x000fe200078e02ff */
        /* <DEDUP_REMOVED lines=13> */
[----:B------:R-:W-:Y:S01]  /*3d20*/  UIADD3 UR10, UPT, UPT, UR8, UR10, URZ ;  /* 0x0000000a080a7290 */ /* 0x000fe2000fffe0ff */
        /* <DEDUP_REMOVED lines=12> */
[----:B------:R-:W-:-:S02]  /*3df0*/  SEL R39, R168, R26, !P0 ;  /* 0x0000001aa8277207 */ /* 0x000fc40004000000 */
[----:B------:R-:W-:Y:S01]  /*3e00*/  SEL R61, R168, R68, !P0 ;  /* 0x00000044a83d7207 */ /* 0x000fe20004000000 */
[----:B------:R-:W-:Y:S01]  /*3e10*/  IMAD R26, R20, 0x2, R19 ;  /* 0x00000002141a7824 */ /* 0x000fe200078e0213 */
[C---:B------:R-:W-:Y:S01]  /*3e20*/  SEL R63, R168.reuse, R74, !P0 ;  /* 0x0000004aa83f7207 */ /* 0x040fe20004000000 */
[----:B------:R-:W-:Y:S01]  /*3e30*/  @!P4 IMAD.MOV R126, RZ, RZ, -R126 ;  /* 0x000000ffff7ec224 */ /* 0x000fe200078e0a7e */
[----:B------:R-:W-:Y:S01]  /*3e40*/  SEL R65, R168, R76, !P0 ;  /* 0x0000004ca8417207 */ /* 0x000fe20004000000 */
[----:B------:R-:W-:Y:S01]  /*3e50*/  IMAD R28, R20, 0x2, R26 ;  /* 0x00000002141c7824 */ /* 0x000fe200078e021a */
[C---:B------:R-:W-:Y:S01]  /*3e60*/  SEL R37, R168.reuse, R16, !P0 ;  /* 0x00000010a8257207 */ /* 0x040fe20004000000 */
[----:B------:R-:W-:Y:S01]  /*3e70*/  @!P5 IMAD.MOV R128, RZ, RZ, -R128 ;  /* 0x000000ffff80d224 */ /* 0x000fe200078e0a80 */
[C---:B------:R-:W-:Y:S01]  /*3e80*/  SEL R52, R168.reuse, R3, !P0 ;  /* 0x00000003a8347207 */ /* 0x040fe20004000000 */
[----:B------:R-:W-:Y:S01]  /*3e90*/  @!P3 IMAD.MOV R130, RZ, RZ, -R130 ;  /* 0x000000ffff82b224 */ /* 0x000fe200078e0a82 */
[C---:B------:R-:W-:Y:S01]  /*3ea0*/  SEL R50, R168.reuse, R5, !P0 ;  /* 0x00000005a8327207 */ /* 0x040fe20004000000 */
[----:B------:R-:W-:Y:S01]  /*3eb0*/  @!P1 IMAD.MOV R132, RZ, RZ, -R132 ;  /* 0x000000ffff849224 */ /* 0x000fe200078e0a84 */
[C---:B------:R-:W-:Y:S01]  /*3ec0*/  SEL R47, R168.reuse, R47, !P0 ;  /* 0x0000002fa82f7207 */ /* 0x040fe20004000000 */
[----:B------:R-:W-:Y:S01]  /*3ed0*/  @!P2 IMAD.MOV R134, RZ, RZ, -R134 ;  /* 0x000000ffff86a224 */ /* 0x000fe200078e0a86 */
[----:B------:R-:W-:Y:S01]  /*3ee0*/  SEL R49, R168, R49, !P0 ;  /* 0x00000031a8317207 */ /* 0x000fe20004000000 */
[----:B------:R-:W-:Y:S01]  /*3ef0*/  IMAD R29, R20, 0x2, R28 ;  /* 0x00000002141d7824 */ /* 0x000fe200078e021c */
[----:B------:R-:W-:-:S02]  /*3f00*/  SEL R56, R168, R7, !P0 ;  /* 0x00000007a8387207 */ /* 0x000fc40004000000 */
[----:B------:R-:W-:Y:S01]  /*3f10*/  SEL R54, R168, R9, !P0 ;  /* 0x00000009a8367207 */ /* 0x000fe20004000000 */
[----:B------:R-:W-:Y:S01]  /*3f20*/  IMAD R81, R20, 0x2, R29 ;  /* 0x0000000214517824 */ /* 0x000fe200078e021d */
[C---:B------:R-:W-:Y:S02]  /*3f30*/  SEL R51, R168.reuse, R51, !P0 ;  /* 0x00000033a8337207 */ /* 0x040fe40004000000 */
[C---:B------:R-:W-:Y:S02]  /*3f40*/  SEL R53, R168.reuse, R53, !P0 ;  /* 0x00000035a8357207 */ /* 0x040fe40004000000 */
[C---:B------:R-:W-:Y:S02]  /*3f50*/  SEL R60, R168.reuse, R11, !P0 ;  /* 0x0000000ba83c7207 */ /* 0x040fe40004000000 */
[C---:B------:R-:W-:Y:S02]  /*3f60*/  SEL R58, R168.reuse, R13, !P0 ;  /* 0x0000000da83a7207 */ /* 0x040fe40004000000 */
[----:B------:R-:W-:-:S02]  /*3f70*/  SEL R55, R168, R55, !P0 ;  /* 0x00000037a8377207 */ /* 0x000fc40004000000 */
[C---:B------:R-:W-:Y:S02]  /*3f80*/  SEL R57, R168.reuse, R57, !P0 ;  /* 0x00000039a8397207 */ /* 0x040fe40004000000 */
        /* <DEDUP_REMOVED lines=29> */
[----:B------:R-:W-:Y:S01]  /*4160*/  SEL R168, R168, R136, !P0 ;  /* 0x00000088a8a87207 */ /* 0x000fe20004000000 */
[----:B------:R-:W-:Y:S01]  /*4170*/  BAR.SYNC.DEFER_BLOCKING 0x0 ;  /* 0x0000000000007b1d */ /* 0x000fe20000010000 */
[----:B------:R-:W-:-:S05]  /*4180*/  LOP3.LUT P1, RZ, R101, 0x7f, RZ, 0xc0, !PT ;  /* 0x0000007f65ff7812 */ /* 0x000fca000782c0ff */
[----:B-1--4-:R-:W-:Y:S08]  /*4190*/  BRA.U UP0, `(.L_x_5) ;  /* 0x0000000100187547 */ /* 0x012ff0000b800000 */
[----:B------:R-:W-:Y:S01]  /*41a0*/  ELECT P0, URZ, PT ;  /* 0x0000000000ff782f */ /* 0x000fe20003800000 */
[----:B------:R-:W-:Y:S01]  /*41b0*/  IMAD.MOV.U32 R3, RZ, RZ, 0x1 ;  /* 0x00000001ff037424 */ /* 0x000fe200078e00ff */
[----:B------:R-:W-:Y:S01]  /*41c0*/  UMOV UR5, 0x40 ;  /* 0x0000004000057882 */ /* 0x000fe20000000000 */
[----:B------:R-:W-:Y:S01]  /*41d0*/  UVIRTCOUNT.DEALLOC.SMPOOL 0x80 ;  /* 0x000000800000784c */ /* 0x000fe20000000000 */
[----:B------:R-:W-:-:S09]  /*41e0*/  ULEA UR5, UR4, UR5, 0x18 ;  /* 0x0000000504057291 */ /* 0x000fd2000f8ec0ff */
[----:B------:R1:W-:Y:S03]  /*41f0*/  @P0 STS.U8 [UR5], R3 ;  /* 0x00000003ff000988 */ /* 0x0003e60008000005 */
.L_x_5:
[----:B------:R-:W-:Y:S01]  /*4200*/  STTM.16dp32bit_t0_t15.x64 tmem[UR10], RZ ;  /* 0x000000ff000079ed */ /* 0x000fe20008b0000a */
[----:B------:R-:W-:Y:S01]  /*4210*/  STTM.16dp32bit_t16_t31.x64 tmem[UR10+0x40], RZ ;  /* 0x000040ff000079ed */ /* 0x000fe20008b2000a */
[----:B------:R-:W2:Y:S02]  /*4220*/  FENCE.VIEW.ASYNC.T ;  /* 0x00000000000073c6 */ /* 0x000ea40000000200 */
[----:B--2---:R-:W-:Y:S01]  /*4230*/  VOTEU.ALL UP1, P1 ;  /* 0x0000000000ff7886 */ /* 0x004fe20000820000 */
[----:B------:R-:W-:Y:S01]  /*4240*/  IMAD R27, R20, 0x2, R81 ;  /* 0x00000002141b7824 */ /* 0x000fe200078e0251 */
[----:B------:R-:W-:Y:S01]  /*4250*/  VOTEU.ALL UP2, P1 ;  /* 0x0000000000ff7886 */ /* 0x000fe20000840000 */
[----:B------:R-:W-:Y:S01]  /*4260*/  ISETP.GT.AND P0, PT, R236, 0x3f, PT ;  /* 0x0000003fec00780c */ /* 0x000fe20003f04270 */
[----:B------:R-:W-:Y:S01]  /*4270*/  IMAD.SHL.U32 R86, R23, 0x2, RZ ;  /* 0x0000000217567824 */ /* 0x000fe200078e00ff */
[----:B------:R-:W-:-:S04]  /*4280*/  @!UP1 UIADD3 UR4, UPT, UPT, -UR6, 0x100000, URZ ;  /* 0x0010000006049890 */ /* 0x000fc8000fffe1ff */
[----:B------:R-:W-:Y:S02]  /*4290*/  @!UP1 USHF.L.U32 UR5, UR4, 0xb, URZ ;  /* 0x0000000b04059899 */ /* 0x000fe400080006ff */
[----:B------:R-:W-:Y:S01]  /*42a0*/  @!UP1 USHF.L.U32 UR4, UR4, 0x1, URZ ;  /* 0x0000000104049899 */ /* 0x000fe200080006ff */
[----:B------:R-:W-:Y:S01]  /*42b0*/  BAR.SYNC.DEFER_BLOCKING 0x0 ;  /* 0x0000000000007b1d */ /* 0x000fe20000010000 */
[----:B------:R-:W-:Y:S01]  /*42c0*/  IMAD R80, R20, 0x2, R27 ;  /* 0x0000000214507824 */ /* 0x000fe200078e021b */
[----:B------:R-:W-:Y:S02]  /*42d0*/  ISETP.LT.AND P2, PT, R25, R22, P0 ;  /* 0x000000161900720c */ /* 0x000fe40000741270 */
[----:B------:R-:W-:Y:S01]  /*42e0*/  IADD3 R170, P3, PT, R86, UR16, RZ ;  /* 0x0000001056aa7c10 */ /* 0x000fe2000ff7e0ff */
[----:B-1----:R-:W-:-:S03]  /*42f0*/  IMAD R3, R20, 0x2, R80 ;  /* 0x0000000214037824 */ /* 0x002fc600078e0250 */
[----:B------:R-:W-:Y:S01]  /*4300*/  LEA.HI.X.SX32 R195, R23, UR17, 0x1, P3 ;  /* 0x0000001117c37c11 */ /* 0x000fe200098f0eff */
[----:B------:R-:W-:Y:S01]  /*4310*/  IMAD R9, R20, 0x2, R3 ;  /* 0x0000000214097824 */ /* 0x000fe200078e0203 */
[----:B------:R-:W-:-:S03]  /*4320*/  LEA R4, P3, R213, R170, 0x1 ;  /* 0x000000aad5047211 */ /* 0x000fc600078608ff */
[C---:B------:R-:W-:Y:S01]  /*4330*/  IMAD R25, R20.reuse, 0x2, R9 ;  /* 0x0000000214197824 */ /* 0x040fe200078e0209 */
[----:B------:R-:W-:Y:S01]  /*4340*/  LEA.HI.X.SX32 R5, R213, R195, 0x1, P3 ;  /* 0x000000c3d5057211 */ /* 0x000fe200018f0eff */
[----:B------:R-:W1:Y:S02]  /*4350*/  FENCE.VIEW.ASYNC.S ;  /* 0x00000000000073c6 */ /* 0x000e640000000000 */
[----:B-1----:R1:W2:Y:S02]  /*4360*/  @!UP2 SYNCS.EXCH.64 URZ, [UR11], UR4 ;  /* 0x000000040bffa5b2 */ /* 0x0022a40008000100 */
[----:B--2---:R-:W-:Y:S01]  /*4370*/  BAR.SYNC.DEFER_BLOCKING 0x0 ;  /* 0x0000000000007b1d */ /* 0x004fe20000010000 */
[----:B------:R-:W-:Y:S01]  /*4380*/  IMAD R31, R20, 0x2, R25 ;  /* 0x00000002141f7824 */ /* 0x000fe200078e0219 */
[----:B------:R-:W-:-:S03]  /*4390*/  ISETP.LT.AND P4, PT, R15, R22, P0 ;  /* 0x000000160f00720c */ /* 0x000fc60000781270 */
[----:B------:R-:W-:Y:S01]  /*43a0*/  IMAD R11, R20, 0x2, R31 ;  /* 0x00000002140b7824 */ /* 0x000fe200078e021f */
[----:B------:R-:W-:-:S03]  /*43b0*/  LOP3.LUT R218, R193, 0x18, RZ, 0xfc, !PT ;  /* 0x00000018c1da7812 */ /* 0x000fc600078efcff */
[C---:B------:R-:W-:Y:S01]  /*43c0*/  IMAD R13, R20.reuse, 0x2, R11 ;  /* 0x00000002140d7824 */ /* 0x040fe200078e020b */
[----:B------:R-:W-:Y:S01]  /*43d0*/  LOP3.LUT R217, R193, 0x1a, RZ, 0xfc, !PT ;  /* 0x0000001ac1d97812 */ /* 0x000fe200078efcff */
[----:B-1----:R-:W1:Y:S02]  /*43e0*/  LDCU UR4, c[0x0][0x3b0] ;  /* 0x00007600ff0477ac */ /* 0x002e640008000800 */
[----:B------:R-:W-:Y:S01]  /*43f0*/  IMAD R87, R20, 0x2, R13 ;  /* 0x0000000214577824 */ /* 0x000fe200078e020d */
[----:B------:R-:W-:Y:S02]  /*4400*/  PRMT R196, RZ, 0x7610, R196 ;  /* 0x00007610ffc47816 */ /* 0x000fe400000000c4 */
[----:B------:R-:W-:Y:S01]  /*4410*/  ISETP.LT.AND P3, PT, R218, R22, P0 ;  /* 0x00000016da00720c */ /* 0x000fe20000761270 */
[----:B------:R-:W-:Y:S01]  /*4420*/  IMAD R85, R20, 0x2, R87 ;  /* 0x0000000214557824 */ /* 0x000fe200078e0257 */
[----:B0-----:R0:W2:Y:S01]  /*4430*/  @P2 LDG.E.U16 R194, desc[UR20][R4.64] ;  /* 0x0000001404c22981 */ /* 0x0010a2000c1e1500 */
[----:B------:R-:W-:-:S02]  /*4440*/  LEA R6, P2, R29, R170, 0x1 ;  /* 0x000000aa1d067211 */ /* 0x000fc400078408ff */
[----:B------:R-:W-:Y:S02]  /*4450*/  PRMT R192, RZ, 0x7610, R192 ;  /* 0x00007610ffc07816 */ /* 0x000fe400000000c0 */
[-C--:B------:R-:W-:Y:S02]  /*4460*/  LEA.HI.X.SX32 R7, R29, R195.reuse, 0x1, P2 ;  /* 0x000000c31d077211 */ /* 0x080fe400010f0eff */
[----:B------:R-:W-:Y:S01]  /*4470*/  ISETP.LT.AND P2, PT, R217, R22, P0 ;  /* 0x00000016d900720c */ /* 0x000fe20000741270 */
[C---:B------:R-:W-:Y:S01]  /*4480*/  IMAD R15, R20.reuse, 0x2, R85 ;  /* 0x00000002140f7824 */ /* 0x040fe200078e0255 */
[C---:B0-----:R-:W-:Y:S01]  /*4490*/  LEA R4, P5, R3.reuse, R170, 0x1 ;  /* 0x000000aa03047211 */ /* 0x041fe200078a08ff */
[----:B------:R0:W3:Y:S01]  /*44a0*/  @P4 LDG.E.U16 R196, desc[UR20][R6.64] ;  /* 0x0000001406c44981 */ /* 0x0000e2000c1e1500 */
[----:B------:R-:W-:Y:S01]  /*44b0*/  PRMT R180, RZ, 0x7610, R180 ;  /* 0x00007610ffb47816 */ /* 0x000fe200000000b4 */
[----:B------:R-:W-:Y:S01]  /*44c0*/  IMAD R89, R20, 0x2, R15 ;  /* 0x0000000214597824 */ /* 0x000fe200078e020f */
[----:B------:R-:W-:-:S02]  /*44d0*/  LEA.HI.X.SX32 R5, R3, R195, 0x1, P5 ;  /* 0x000000c303057211 */ /* 0x000fc400028f0eff */
[----:B------:R-:W-:Y:S02]  /*44e0*/  LOP3.LUT R3, R193, 0x20, RZ, 0xfc, !PT ;  /* 0x00000020c1037812 */ /* 0x000fe400078efcff */
[C---:B0-----:R-:W-:Y:S01]  /*44f0*/  LEA R6, P4, R9.reuse, R170, 0x1 ;  /* 0x000000aa09067211 */ /* 0x041fe200078808ff */
[----:B------:R0:W4:Y:S03]  /*4500*/  @P3 LDG.E.U16 R192, desc[UR20][R4.64] ;  /* 0x0000001404c03981 */ /* 0x000126000c1e1500 */
[----:B------:R-:W-:Y:S01]  /*4510*/  LEA.HI.X.SX32 R7, R9, R195, 0x1, P4 ;  /* 0x000000c309077211 */ /* 0x000fe200020f0eff */
[----:B------:R-:W-:Y:S01]  /*4520*/  IMAD R91, R20, 0x2, R89 ;  /* 0x00000002145b7824 */ /* 0x000fe200078e0259 */
[----:B------:R-:W-:-:S03]  /*4530*/  ISETP.LT.AND P3, PT, R3, R22, P0 ;  /* 0x000000160300720c */ /* 0x000fc60000761270 */
[----:B------:R5:W2:Y:S01]  /*4540*/  @P2 LDG.E.U16 R180, desc[UR20][R6.64] ;  /* 0x0000001406b42981 */ /* 0x000aa2000c1e1500 */
[----:B0-----:R-:W-:Y:S01]  /*4550*/  LOP3.LUT R4, R193, 0x22, RZ, 0xfc, !PT ;  /* 0x00000022c1047812 */ /* 0x001fe200078efcff */
[----:B------:R-:W-:-:S03]  /*4560*/  IMAD R33, R20, 0x2, R91 ;  /* 0x0000000214217824 */ /* 0x000fc600078e025b */
[----:B------:R-:W-:Y:S02]  /*4570*/  ISETP.LT.AND P2, PT, R4, R22, P0 ;  /* 0x000000160400720c */ /* 0x000fe40000741270 */
[CC--:B-----5:R-:W-:Y:S02]  /*4580*/  LEA R6, P4, R11.reuse, R170.reuse, 0x1 ;  /* 0x000000aa0b067211 */ /* 0x0e0fe400078808ff */
[----:B------:R-:W-:Y:S02]  /*4590*/  PRMT R191, RZ, 0x7610, R191 ;  /* 0x00007610ffbf7816 */ /* 0x000fe400000000bf */
[-C--:B------:R-:W-:Y:S01]  /*45a0*/  LEA.HI.X.SX32 R7, R11, R195.reuse, 0x1, P4 ;  /* 0x000000c30b077211 */ /* 0x080fe200020f0eff */
[C---:B------:R-:W-:Y:S01]  /*45b0*/  IMAD R11, R20.reuse, 0x2, R33 ;  /* 0x00000002140b7824 */ /* 0x040fe200078e0221 */
[----:B------:R-:W-:Y:S02]  /*45c0*/  LEA R8, P5, R13, R170, 0x1 ;  /* 0x000000aa0d087211 */ /* 0x000fe400078a08ff */
[----:B------:R-:W-:Y:S01]  /*45d0*/  LOP3.LUT R5, R193, 0x28, RZ, 0xfc, !PT ;  /* 0x00000028c1057812 */ /* 0x000fe200078efcff */
[C---:B------:R-:W-:Y:S01]  /*45e0*/  IMAD R95, R20.reuse, 0x2, R11 ;  /* 0x00000002145f7824 */ /* 0x040fe200078e020b */
[----:B------:R-:W-:Y:S01]  /*45f0*/  PRMT R187, RZ, 0x7610, R187 ;  /* 0x00007610ffbb7816 */ /* 0x000fe200000000bb */
[----:B------:R0:W5:Y:S01]  /*4600*/  @P3 LDG.E.U16 R191, desc[UR20][R6.64] ;  /* 0x0000001406bf3981 */ /* 0x000162000c1e1500 */
[----:B------:R-:W-:Y:S01]  /*4610*/  LEA.HI.X.SX32 R9, R13, R195, 0x1, P5 ;  /* 0x000000c30d097211 */ /* 0x000fe200028f0eff */
[----:B------:R-:W-:Y:S01]  /*4620*/  IMAD R97, R20, 0x2, R95 ;  /* 0x0000000214617824 */ /* 0x000fe200078e025f */
[----:B------:R-:W-:-:S03]  /*4630*/  ISETP.LT.AND P3, PT, R5, R22, P0 ;  /* 0x000000160500720c */ /* 0x000fc60000761270 */
[----:B------:R1:W2:Y:S01]  /*4640*/  @P2 LDG.E.U16 R187, desc[UR20][R8.64] ;  /* 0x0000001408bb2981 */ /* 0x0002a2000c1e1500 */
[----:B------:R-:W-:Y:S01]  /*4650*/  IMAD R83, R20, 0x2, R97 ;  /* 0x0000000214537824 */ /* 0x000fe200078e0261 */
[C---:B0-----:R-:W-:Y:S02]  /*4660*/  LOP3.LUT R6, R193.reuse, 0x30, RZ, 0xfc, !PT ;  /* 0x00000030c1067812 */ /* 0x041fe400078efcff */
[----:B------:R-:W-:Y:S02]  /*4670*/  LOP3.LUT R7, R193, 0x38, RZ, 0xfc, !PT ;  /* 0x00000038c1077812 */ /* 0x000fe400078efcff */
[----:B------:R-:W-:Y:S02]  /*4680*/  ISETP.LT.AND P4, PT, R6, R22, P0 ;  /* 0x000000160600720c */ /* 0x000fe40000781270 */
[C---:B-1----:R-:W-:Y:S02]  /*4690*/  LEA R8, P2, R15.reuse, R170, 0x1 ;  /* 0x000000aa0f087211 */ /* 0x042fe400078408ff */
[----:B------:R-:W-:Y:S01]  /*46a0*/  PRMT R190, RZ, 0x7610, R190 ;  /* 0x00007610ffbe7816 */ /* 0x000fe200000000be */
[----:B------:R-:W-:Y:S01]  /*46b0*/  IMAD R99, R20, 0x2, R83 ;  /* 0x0000000214637824 */ /* 0x000fe200078e0253 */
[----:B------:R-:W-:-:S02]  /*46c0*/  LEA.HI.X.SX32 R9, R15, R195, 0x1, P2 ;  /* 0x000000c30f097211 */ /* 0x000fc400010f0eff */
[----:B------:R-:W-:Y:S02]  /*46d0*/  ISETP.LT.AND P2, PT, R7, R22, P0 ;  /* 0x000000160700720c */ /* 0x000fe40000741270 */
[-C--:B------:R-:W-:Y:S01]  /*46e0*/  LEA R10, P5, R11, R170.reuse, 0x1 ;  /* 0x000000aa0b0a7211 */ /* 0x080fe200078a08ff */
[----:B------:R0:W2:Y:S01]  /*46f0*/  @P3 LDG.E.U16 R190, desc[UR20][R8.64] ;  /* 0x0000001408be3981 */ /* 0x0000a2000c1e1500 */
[----:B------:R-:W-:Y:S02]  /*4700*/  PRMT R189, RZ, 0x7610, R189 ;  /* 0x00007610ffbd7816 */ /* 0x000fe400000000bd */
[----:B------:R-:W-:Y:S02]  /*4710*/  LEA R12, P3, R99, R170, 0x1 ;  /* 0x000000aa630c7211 */ /* 0x000fe400078608ff */
[----:B------:R-:W-:Y:S02]  /*4720*/  LEA.HI.X.SX32 R11, R11, R195, 0x1, P5 ;  /* 0x000000c30b0b7211 */ /* 0x000fe400028f0eff */
[----:B------:R-:W-:-:S02]  /*4730*/  PRMT R188, RZ, 0x7610, R188 ;  /* 0x00007610ffbc7816 */ /* 0x000fc400000000bc */
[C---:B0-----:R-:W-:Y:S01]  /*4740*/  LOP3.LUT R8, R193.reuse, 0x2a, RZ, 0xfc, !PT ;  /* 0x0000002ac1087812 */ /* 0x041fe200078efcff */
[----:B------:R0:W2:Y:S01]  /*4750*/  @P4 LDG.E.U16 R189, desc[UR20][R10.64] ;  /* 0x000000140abd4981 */ /* 0x0000a2000c1e1500 */
[----:B------:R-:W-:Y:S02]  /*4760*/  LOP3.LUT R9, R193, 0x32, RZ, 0xfc, !PT ;  /* 0x00000032c1097812 */ /* 0x000fe400078efcff */
[----:B------:R-:W-:Y:S02]  /*4770*/  LEA.HI.X.SX32 R13, R99, R195, 0x1, P3 ;  /* 0x000000c3630d7211 */ /* 0x000fe400018f0eff */
[-C--:B------:R-:W-:Y:S02]  /*4780*/  ISETP.LT.AND P3, PT, R8, R22.reuse, P0 ;  /* 0x000000160800720c */ /* 0x080fe40000761270 */
[----:B------:R-:W-:Y:S01]  /*4790*/  ISETP.LT.AND P4, PT, R9, R22, P0 ;  /* 0x000000160900720c */ /* 0x000fe20000781270 */
[----:B------:R1:W2:Y:S01]  /*47a0*/  @P2 LDG.E.U16 R188, desc[UR20][R12.64] ;  /* 0x000000140cbc2981 */ /* 0x0002a2000c1e1500 */
[----:B------:R-:W-:-:S02]  /*47b0*/  LEA R14, P5, R95, R170, 0x1 ;  /* 0x000000aa5f0e7211 */ /* 0x000fc400078a08ff */
[----:B0-----:R-:W-:Y:S02]  /*47c0*/  LOP3.LUT R10, R193, 0x3a, RZ, 0xfc, !PT ;  /* 0x0000003ac10a7812 */ /* 0x001fe400078efcff */
[----:B------:R-:W-:Y:S02]  /*47d0*/  PRMT R186, RZ, 0x7610, R186 ;  /* 0x00007610ffba7816 */ /* 0x000fe400000000ba */
[----:B------:R-:W-:Y:S02]  /*47e0*/  PRMT R185, RZ, 0x7610, R185 ;  /* 0x00007610ffb97816 */ /* 0x000fe400000000b9 */
[----:B-1----:R-:W-:Y:S01]  /*47f0*/  LEA R12, P2, R89, R170, 0x1 ;  /* 0x000000aa590c7211 */ /* 0x002fe200078408ff */
[----:B------:R-:W-:Y:S01]  /*4800*/  IMAD R99, R20, 0x2, R99 ;  /* 0x0000000214637824 */ /* 0x000fe200078e0263 */
[-C--:B------:R-:W-:Y:S02]  /*4810*/  LEA.HI.X.SX32 R15, R95, R195.reuse, 0x1, P5 ;  /* 0x000000c35f0f7211 */ /* 0x080fe400028f0eff */
[----:B------:R-:W-:-:S02]  /*4820*/  LEA.HI.X.SX32 R13, R89, R195, 0x1, P2 ;  /* 0x000000c3590d7211 */ /* 0x000fc400010f0eff */
[----:B------:R-:W-:Y:S01]  /*4830*/  ISETP.LT.AND P2, PT, R10, R22, P0 ;  /* 0x000000160a00720c */ /* 0x000fe20000741270 */
[----:B------:R-:W2:Y:S01]  /*4840*/  @P4 LDG.E.U16 R185, desc[UR20][R14.64] ;  /* 0x000000140eb94981 */ /* 0x000ea2000c1e1500 */
[----:B------:R-:W-:-:S03]  /*4850*/  LOP3.LUT R18, R193, 0xa, RZ, 0xfc, !PT ;  /* 0x0000000ac1127812 */ /* 0x000fc600078efcff */
[----:B------:R0:W2:Y:S01]  /*4860*/  @P3 LDG.E.U16 R186, desc[UR20][R12.64] ;  /* 0x000000140cba3981 */ /* 0x0000a2000c1e1500 */
[----:B------:R-:W-:Y:S02]  /*4870*/  ISETP.LT.AND P4, PT, R18, R22, P0 ;  /* 0x000000161200720c */ /* 0x000fe40000781270 */
[----:B------:R-:W-:Y:S02]  /*4880*/  SHF.R.U32.HI R11, RZ, 0x6, R101 ;  /* 0x00000006ff0b7819 */ /* 0x000fe40000011665 */
[----:B------:R-:W-:Y:S02]  /*4890*/  PRMT R184, RZ, 0x7610, R184 ;  /* 0x00007610ffb87816 */ /* 0x000fe400000000b8 */
[-C--:B0-----:R-:W-:Y:S02]  /*48a0*/  LEA R12, P3, R99, R170.reuse, 0x1 ;  /* 0x000000aa630c7211 */ /* 0x081fe400078608ff */
[----:B------:R-:W-:Y:S02]  /*48b0*/  LEA R14, P5, R19, R170, 0x1 ;  /* 0x000000aa130e7211 */ /* 0x000fe400078a08ff */
[----:B------:R-:W-:-:S02]  /*48c0*/  LEA.HI.X.SX32 R13, R99, R195, 0x1, P3 ;  /* 0x000000c3630d7211 */ /* 0x000fc400018f0eff */
[----:B------:R-:W-:Y:S02]  /*48d0*/  SGXT.U32 R11, R11, 0x1 ;  /* 0x000000010b0b781a */ /* 0x000fe40000000000 */
[----:B------:R-:W-:Y:S01]  /*48e0*/  PRMT R183, RZ, 0x7610, R183 ;  /* 0x00007610ffb77816 */ /* 0x000fe200000000b7 */
[----:B------:R0:W2:Y:S01]  /*48f0*/  @P2 LDG.E.U16 R184, desc[UR20][R12.64] ;  /* 0x000000140cb82981 */ /* 0x0000a2000c1e1500 */
[----:B------:R-:W-:Y:S02]  /*4900*/  LEA.HI.X.SX32 R15, R19, R195, 0x1, P5 ;  /* 0x000000c3130f7211 */ /* 0x000fe400028f0eff */
[----:B------:R-:W-:-:S03]  /*4910*/  ISETP.LT.AND P2, PT, R11, R22, P0 ;  /* 0x000000160b00720c */ /* 0x000fc60000741270 */
[----:B------:R1:W2:Y:S01]  /*4920*/  @P4 LDG.E.U16 R183, desc[UR20][R14.64] ;  /* 0x000000140eb74981 */ /* 0x0002a2000c1e1500 */
[C---:B------:R-:W-:Y:S02]  /*4930*/  LEA R88, P4, R17.reuse, R170, 0x1 ;  /* 0x000000aa11587211 */ /* 0x040fe400078808ff */
[----:B------:R-:W-:Y:S02]  /*4940*/  PRMT R197, RZ, 0x7610, R197 ;  /* 0x00007610ffc57816 */ /* 0x000fe400000000c5 */
[----:B------:R-:W-:-:S05]  /*4950*/  LEA.HI.X.SX32 R89, R17, R195, 0x1, P4 ;  /* 0x000000c311597211 */ /* 0x000fca00020f0eff */
[----:B------:R-:W2:Y:S01]  /*4960*/  @P2 LDG.E.U16 R197, desc[UR20][R88.64] ;  /* 0x0000001458c52981 */ /* 0x000ea2000c1e1500 */
[----:B------:R-:W-:-:S04]  /*4970*/  LOP3.LUT R16, R193, 0x12, RZ, 0xfc, !PT ;  /* 0x00000012c1107812 */ /* 0x000fc800078efcff */
[----:B------:R-:W-:Y:S02]  /*4980*/  ISETP.LT.AND P3, PT, R16, R22, P0 ;  /* 0x000000161000720c */ /* 0x000fe40000761270 */
[C---:B0-----:R-:W-:Y:S02]  /*4990*/  LEA R12, P6, R81.reuse, R170, 0x1 ;  /* 0x000000aa510c7211 */ /* 0x041fe400078c08ff */
[----:B------:R-:W-:Y:S02]  /*49a0*/  PRMT R182, RZ, 0x7610, R182 ;  /* 0x00007610ffb67816 */ /* 0x000fe400000000b6 */
[----:B------:R-:W-:Y:S02]  /*49b0*/  LEA.HI.X.SX32 R13, R81, R195, 0x1, P6 ;  /* 0x000000c3510d7211 */ /* 0x000fe400030f0eff */
[C---:B------:R-:W-:Y:S02]  /*49c0*/  LOP3.LUT R216, R193.reuse, 0x1c, RZ, 0xfc, !PT ;  /* 0x0000001cc1d87812 */ /* 0x040fe400078efcff */
[----:B------:R-:W-:-:S03]  /*49d0*/  LOP3.LUT R11, R193, 0x24, RZ, 0xfc, !PT ;  /* 0x00000024c10b7812 */ /* 0x000fc600078efcff */
[----:B------:R0:W2:Y:S01]  /*49e0*/  @P3 LDG.E.U16 R182, desc[UR20][R12.64] ;  /* 0x000000140cb63981 */ /* 0x0000a2000c1e1500 */
[-C--:B------:R-:W-:Y:S02]  /*49f0*/  ISETP.LT.AND P3, PT, R216, R22.reuse, P0 ;  /* 0x00000016d800720c */ /* 0x080fe40000761270 */
[----:B------:R-:W-:Y:S02]  /*4a00*/  ISETP.LT.AND P4, PT, R11, R22, P0 ;  /* 0x000000160b00720c */ /* 0x000fe40000781270 */
[-C--:B------:R-:W-:Y:S02]  /*4a10*/  LEA R16, P5, R25, R170.reuse, 0x1 ;  /* 0x000000aa19107211 */ /* 0x080fe400078a08ff */
[----:B-1----:R-:W-:Y:S02]  /*4a20*/  LEA R14, P6, R87, R170, 0x1 ;  /* 0x000000aa570e7211 */ /* 0x002fe400078c08ff */
[----:B------:R-:W-:Y:S02]  /*4a30*/  PRMT R173, RZ, 0x7610, R173 ;  /* 0x00007610ffad7816 */ /* 0x000fe400000000ad */
[----:B0-----:R-:W-:-:S02]  /*4a40*/  LOP3.LUT R12, R193, 0x2c, RZ, 0xfc, !PT ;  /* 0x0000002cc10c7812 */ /* 0x001fc400078efcff */
[-C--:B------:R-:W-:Y:S02]  /*4a50*/  LEA.HI.X.SX32 R17, R25, R195.reuse, 0x1, P5 ;  /* 0x000000c319117211 */ /* 0x080fe400028f0eff */
[----:B------:R-:W-:Y:S02]  /*4a60*/  PRMT R179, RZ, 0x7610, R179 ;  /* 0x00007610ffb37816 */ /* 0x000fe400000000b3 */
[----:B------:R-:W-:Y:S01]  /*4a70*/  ISETP.LT.AND P2, PT, R12, R22, P0 ;  /* 0x000000160c00720c */ /* 0x000fe20000741270 */
[----:B------:R0:W2:Y:S01]  /*4a80*/  @P3 LDG.E.U16 R173, desc[UR20][R16.64] ;  /* 0x0000001410ad3981 */ /* 0x0000a2000c1e1500 */
[----:B------:R-:W-:Y:S02]  /*4a90*/  LEA.HI.X.SX32 R15, R87, R195, 0x1, P6 ;  /* 0x000000c3570f7211 */ /* 0x000fe400030f0eff */
[----:B------:R-:W-:-:S03]  /*4aa0*/  LOP3.LUT R13, R193, 0x34, RZ, 0xfc, !PT ;  /* 0x00000034c10d7812 */ /* 0x000fc600078efcff */
[----:B------:R1:W2:Y:S01]  /*4ab0*/  @P4 LDG.E.U16 R179, desc[UR20][R14.64] ;  /* 0x000000140eb34981 */ /* 0x0002a2000c1e1500 */
[----:B------:R-:W-:Y:S02]  /*4ac0*/  ISETP.LT.AND P3, PT, R13, R22, P0 ;  /* 0x000000160d00720c */ /* 0x000fe40000761270 */
[CC--:B0-----:R-:W-:Y:S02]  /*4ad0*/  LEA R16, P5, R91.reuse, R170.reuse, 0x1 ;  /* 0x000000aa5b107211 */ /* 0x0c1fe400078a08ff */
[----:B------:R-:W-:Y:S01]  /*4ae0*/  PRMT R178, RZ, 0x7610, R178 ;  /* 0x00007610ffb27816 */ /* 0x000fe200000000b2 */
[----:B------:R-:W-:Y:S01]  /*4af0*/  IMAD R181, R20, 0x2, R99 ;  /* 0x0000000214b57824 */ /* 0x000fe200078e0263 */
[----:B------:R-:W-:Y:S02]  /*4b00*/  LEA.HI.X.SX32 R17, R91, R195, 0x1, P5 ;  /* 0x000000c35b117211 */ /* 0x000fe400028f0eff */
[----:B-1----:R-:W-:Y:S02]  /*4b10*/  LOP3.LUT R14, R193, 0x3c, RZ, 0xfc, !PT ;  /* 0x0000003cc10e7812 */ /* 0x002fe400078efcff */
[----:B------:R-:W-:Y:S01]  /*4b20*/  LEA R24, P5, R97, R170, 0x1 ;  /* 0x000000aa61187211 */ /* 0x000fe200078a08ff */
[----:B------:R0:W2:Y:S01]  /*4b30*/  @P2 LDG.E.U16 R178, desc[UR20][R16.64] ;  /* 0x0000001410b22981 */ /* 0x0000a2000c1e1500 */
[----:B------:R-:W-:-:S02]  /*4b40*/  ISETP.LT.AND P4, PT, R14, R22, P0 ;  /* 0x000000160e00720c */ /* 0x000fc40000781270 */
[----:B------:R-:W-:Y:S02]  /*4b50*/  PRMT R177, RZ, 0x7610, R177 ;  /* 0x00007610ffb17816 */ /* 0x000fe400000000b1 */
[-C--:B------:R-:W-:Y:S02]  /*4b60*/  LEA.HI.X.SX32 R25, R97, R195.reuse, 0x1, P5 ;  /* 0x000000c361197211 */ /* 0x080fe400028f0eff */
[----:B------:R-:W-:Y:S02]  /*4b70*/  LOP3.LUT R30, R193, 0xc, RZ, 0xfc, !PT ;  /* 0x0000000cc11e7812 */ /* 0x000fe400078efcff */
[C---:B0-----:R-:W-:Y:S01]  /*4b80*/  LEA R16, P2, R181.reuse, R170, 0x1 ;  /* 0x000000aab5107211 */ /* 0x041fe200078408ff */
[----:B------:R0:W2:Y:S01]  /*4b90*/  @P3 LDG.E.U16 R177, desc[UR20][R24.64] ;  /* 0x0000001418b13981 */ /* 0x0000a2000c1e1500 */
[----:B------:R-:W-:Y:S02]  /*4ba0*/  PRMT R176, RZ, 0x7610, R176 ;  /* 0x00007610ffb07816 */ /* 0x000fe400000000b0 */
[----:B------:R-:W-:-:S02]  /*4bb0*/  LEA.HI.X.SX32 R17, R181, R195, 0x1, P2 ;  /* 0x000000c3b5117211 */ /* 0x000fc400010f0eff */
[----:B------:R-:W-:Y:S02]  /*4bc0*/  ISETP.LT.AND P3, PT, R30, R22, P0 ;  /* 0x000000161e00720c */ /* 0x000fe40000761270 */
[C---:B------:R-:W-:Y:S01]  /*4bd0*/  LOP3.LUT R18, R193.reuse, 0x14, RZ, 0xfc, !PT ;  /* 0x00000014c1127812 */ /* 0x040fe200078efcff */
[----:B------:R1:W2:Y:S01]  /*4be0*/  @P4 LDG.E.U16 R176, desc[UR20][R16.64] ;  /* 0x0000001410b04981 */ /* 0x0002a2000c1e1500 */
[----:B0-----:R-:W-:Y:S02]  /*4bf0*/  LEA R24, P4, R26, R170, 0x1 ;  /* 0x000000aa1a187211 */ /* 0x001fe400078808ff */
[----:B------:R-:W-:Y:S02]  /*4c00*/  ISETP.LT.AND P2, PT, R18, R22, P0 ;  /* 0x000000161200720c */ /* 0x000fe40000741270 */
[----:B------:R-:W-:Y:S02]  /*4c10*/  LOP3.LUT R215, R193, 0x1e, RZ, 0xfc, !PT ;  /* 0x0000001ec1d77812 */ /* 0x000fe400078efcff */
[----:B------:R-:W-:-:S02]  /*4c20*/  PRMT R175, RZ, 0x7610, R175 ;  /* 0x00007610ffaf7816 */ /* 0x000fc400000000af */
[-C--:B------:R-:W-:Y:S02]  /*4c30*/  LEA.HI.X.SX32 R25, R26, R195.reuse, 0x1, P4 ;  /* 0x000000c31a197211 */ /* 0x080fe400020f0eff */
[----:B-1----:R-:W-:Y:S02]  /*4c40*/  LEA R16, P5, R27, R170, 0x1 ;  /* 0x000000aa1b107211 */ /* 0x002fe400078a08ff */
[----:B------:R-:W-:Y:S01]  /*4c50*/  ISETP.LT.AND P4, PT, R215, R22, P0 ;  /* 0x00000016d700720c */ /* 0x000fe20000781270 */
[----:B------:R0:W2:Y:S01]  /*4c60*/  @P3 LDG.E.U16 R175, desc[UR20][R24.64] ;  /* 0x0000001418af3981 */ /* 0x0000a2000c1e1500 */
[----:B------:R-:W-:Y:S02]  /*4c70*/  PRMT R174, RZ, 0x7610, R174 ;  /* 0x00007610ffae7816 */ /* 0x000fe400000000ae */
[----:B------:R-:W-:Y:S02]  /*4c80*/  LOP3.LUT R15, R193, 0x26, RZ, 0xfc, !PT ;  /* 0x00000026c10f7812 */ /* 0x000fe400078efcff */
[----:B------:R-:W-:-:S02]  /*4c90*/  LEA.HI.X.SX32 R17, R27, R195, 0x1, P5 ;  /* 0x000000c31b117211 */ /* 0x000fc400028f0eff */
[----:B------:R-:W-:Y:S02]  /*4ca0*/  ISETP.LT.AND P3, PT, R15, R22, P0 ;  /* 0x000000160f00720c */ /* 0x000fe40000761270 */
[CC--:B0-----:R-:W-:Y:S01]  /*4cb0*/  LEA R24, P5, R31.reuse, R170.reuse, 0x1 ;  /* 0x000000aa1f187211 */ /* 0x0c1fe200078a08ff */
[----:B------:R0:W2:Y:S01]  /*4cc0*/  @P2 LDG.E.U16 R174, desc[UR20][R16.64] ;  /* 0x0000001410ae2981 */ /* 0x0000a2000c1e1500 */
[----:B------:R-:W-:Y:S02]  /*4cd0*/  PRMT R172, RZ, 0x7610, R172 ;  /* 0x00007610ffac7816 */ /* 0x000fe400000000ac */
[----:B------:R-:W-:Y:S02]  /*4ce0*/  LEA.HI.X.SX32 R25, R31, R195, 0x1, P5 ;  /* 0x000000c31f197211 */ /* 0x000fe400028f0eff */
[----:B------:R-:W-:Y:S02]  /*4cf0*/  LEA R30, P2, R85, R170, 0x1 ;  /* 0x000000aa551e7211 */ /* 0x000fe400078408ff */
[----:B------:R-:W-:Y:S01]  /*4d00*/  PRMT R87, RZ, 0x7610, R87 ;  /* 0x00007610ff577816 */ /* 0x000fe20000000057 */
[----:B------:R1:W2:Y:S01]  /*4d10*/  @P4 LDG.E.U16 R172, desc[UR20][R24.64] ;  /* 0x0000001418ac4981 */ /* 0x0002a2000c1e1500 */
[----:B0-----:R-:W-:-:S02]  /*4d20*/  LOP3.LUT R16, R193, 0x2e, RZ, 0xfc, !PT ;  /* 0x0000002ec1107812 */ /* 0x001fc400078efcff */
[-C--:B------:R-:W-:Y:S02]  /*4d30*/  LEA.HI.X.SX32 R31, R85, R195.reuse, 0x1, P2 ;  /* 0x000000c3551f7211 */ /* 0x080fe400010f0eff */
[----:B------:R-:W-:Y:S02]  /*4d40*/  ISETP.LT.AND P2, PT, R16, R22, P0 ;  /* 0x000000161000720c */ /* 0x000fe40000741270 */
[----:B------:R-:W-:Y:S01]  /*4d50*/  LEA R32, P4, R33, R170, 0x1 ;  /* 0x000000aa21207211 */ /* 0x000fe200078808ff */
[----:B------:R0:W2:Y:S01]  /*4d60*/  @P3 LDG.E.U16 R87, desc[UR20][R30.64] ;  /* 0x000000141e573981 */ /* 0x0000a2000c1e1500 */
[C---:B------:R-:W-:Y:S02]  /*4d70*/  LOP3.LUT R18, R193.reuse, 0xe, RZ, 0xfc, !PT ;  /* 0x0000000ec1127812 */ /* 0x040fe400078efcff */
[----:B------:R-:W-:Y:S02]  /*4d80*/  LOP3.LUT R17, R193, 0x36, RZ, 0xfc, !PT ;  /* 0x00000036c1117812 */ /* 0x000fe400078efcff */
[----:B------:R-:W-:-:S02]  /*4d90*/  LEA.HI.X.SX32 R33, R33, R195, 0x1, P4 ;  /* 0x000000c321217211 */ /* 0x000fc400020f0eff */
[-C--:B------:R-:W-:Y:S02]  /*4da0*/  ISETP.LT.AND P4, PT, R18, R22.reuse, P0 ;  /* 0x000000161200720c */ /* 0x080fe40000781270 */
[----:B------:R-:W-:Y:S02]  /*4db0*/  ISETP.LT.AND P3, PT, R17, R22, P0 ;  /* 0x000000161100720c */ /* 0x000fe40000761270 */
[----:B------:R-:W-:Y:S02]  /*4dc0*/  PRMT R85, RZ, 0x7610, R85 ;  /* 0x00007610ff557816 */ /* 0x000fe40000000055 */
[-C--:B-1----:R-:W-:Y:S01]  /*4dd0*/  LEA R24, P6, R83, R170.reuse, 0x1 ;  /* 0x000000aa53187211 */ /* 0x082fe200078c08ff */
[----:B------:R-:W-:Y:S01]  /*4de0*/  IMAD R91, R219, R21, RZ ;  /* 0x00000015db5b7224 */ /* 0x000fe200078e02ff */
[----:B0-----:R-:W-:Y:S02]  /*4df0*/  LEA R30, P5, R28, R170, 0x1 ;  /* 0x000000aa1c1e7211 */ /* 0x001fe400078a08ff */
[----:B------:R-:W-:Y:S01]  /*4e00*/  LEA.HI.X.SX32 R25, R83, R195, 0x1, P6 ;  /* 0x000000c353197211 */ /* 0x000fe200030f0eff */
[----:B------:R0:W2:Y:S01]  /*4e10*/  @P2 LDG.E.U16 R85, desc[UR20][R32.64] ;  /* 0x0000001420552981 */ /* 0x0000a2000c1e1500 */
[----:B------:R-:W-:-:S02]  /*4e20*/  PRMT R83, RZ, 0x7610, R83 ;  /* 0x00007610ff537816 */ /* 0x000fc40000000053 */
[----:B------:R-:W-:Y:S02]  /*4e30*/  PRMT R84, RZ, 0x7610, R84 ;  /* 0x00007610ff547816 */ /* 0x000fe40000000054 */
[----:B------:R-:W-:Y:S01]  /*4e40*/  LEA.HI.X.SX32 R31, R28, R195, 0x1, P5 ;  /* 0x000000c31c1f7211 */ /* 0x000fe200028f0eff */
[----:B------:R-:W-:Y:S01]  /*4e50*/  IMAD R40, R40, UR4, RZ ;  /* 0x0000000428287c24 */ /* 0x000fe2000f8e02ff */
[----:B------:R-:W-:Y:S01]  /*4e60*/  LEA R90, P2, R91, UR18, 0x1 ;  /* 0x000000125b5a7c11 */ /* 0x000fe2000f8408ff */
[----:B------:R-:W-:Y:S01]  /*4e70*/  IMAD R38, R38, UR4, RZ ;  /* 0x0000000426267c24 */ /* 0x000fe2000f8e02ff */
[----:B------:R-:W-:Y:S01]  /*4e80*/  LOP3.LUT R94, R193, 0x16, RZ, 0xfc, !PT ;  /* 0x00000016c15e7812 */ /* 0x000fe200078efcff */
[----:B0-----:R-:W-:Y:S01]  /*4e90*/  IMAD R32, R93, UR4, RZ ;  /* 0x000000045d207c24 */ /* 0x001fe2000f8e02ff */
[----:B------:R0:W2:Y:S01]  /*4ea0*/  @P4 LDG.E.U16 R83, desc[UR20][R30.64] ;  /* 0x000000141e534981 */ /* 0x0000a2000c1e1500 */
[----:B------:R-:W-:Y:S01]  /*4eb0*/  LEA.HI.X.SX32 R91, R91, UR19, 0x1, P2 ;  /* 0x000000135b5b7c11 */ /* 0x000fe200090f0eff */
[----:B------:R-:W-:Y:S01]  /*4ec0*/  IMAD R44, R44, UR4, RZ ;  /* 0x000000042c2c7c24 */ /* 0x000fe2000f8e02ff */
[----:B------:R-:W-:Y:S01]  /*4ed0*/  ISETP.LT.AND P2, PT, R94, R22, P0 ;  /* 0x000000165e00720c */ /* 0x000fe20000741270 */
[----:B------:R1:W2:Y:S01]  /*4ee0*/  @P3 LDG.E.U16 R84, desc[UR20][R24.64] ;  /* 0x0000001418543981 */ /* 0x0002a2000c1e1500 */
[----:B------:R-:W-:Y:S01]  /*4ef0*/  IMAD R42, R42, UR4, RZ ;  /* 0x000000042a2a7c24 */ /* 0x000fe2000f8e02ff */
[----:B------:R-:W-:Y:S01]  /*4f00*/  LEA R94, P4, R38, R90, 0x1 ;  /* 0x0000005a265e7211 */ /* 0x000fe200078808ff */
[----:B------:R-:W-:-:S02]  /*4f10*/  IMAD R33, R36, UR4, RZ ;  /* 0x0000000424217c24 */ /* 0x000fc4000f8e02ff */
[----:B0-----:R-:W-:Y:S01]  /*4f20*/  IMAD R31, R92, UR4, RZ ;  /* 0x000000045c1f7c24 */ /* 0x001fe2000f8e02ff */
[-C--:B------:R-:W-:Y:S01]  /*4f30*/  LEA R92, P3, R40, R90.reuse, 0x1 ;  /* 0x0000005a285c7211 */ /* 0x080fe200078608ff */
[----:B-1----:R-:W-:Y:S01]  /*4f40*/  IMAD R25, R34, UR4, RZ ;  /* 0x0000000422197c24 */ /* 0x002fe2000f8e02ff */
[-C--:B------:R-:W-:Y:S01]  /*4f50*/  LEA R34, P5, R32, R90.reuse, 0x1 ;  /* 0x0000005a20227211 */ /* 0x080fe200078a08ff */
[----:B------:R-:W-:Y:S01]  /*4f60*/  IMAD R24, R35, UR4, RZ ;  /* 0x0000000423187c24 */ /* 0x000fe2000f8e02ff */
[-C--:B------:R-:W-:Y:S01]  /*4f70*/  LEA.HI.X.SX32 R93, R40, R91.reuse, 0x1, P3 ;  /* 0x0000005b285d7211 */ /* 0x080fe200018f0eff */
[----:B------:R-:W-:Y:S01]  /*4f80*/  IMAD R48, R48, UR4, RZ ;  /* 0x0000000430307c24 */ /* 0x000fe2000f8e02ff */
[-C--:B------:R-:W-:Y:S01]  /*4f90*/  LEA.HI.X.SX32 R95, R38, R91.reuse, 0x1, P4 ;  /* 0x0000005b265f7211 */ /* 0x080fe200020f0eff */
[----:B------:R-:W-:Y:S01]  /*4fa0*/  IMAD R46, R46, UR4, RZ ;  /* 0x000000042e2e7c24 */ /* 0x000fe2000f8e02ff */
[----:B------:R-:W-:Y:S01]  /*4fb0*/  LEA.HI.X.SX32 R35, R32, R91, 0x1, P5 ;  /* 0x0000005b20237211 */ /* 0x000fe200028f0eff */
[----:B------:R-:W-:Y:S01]  /*4fc0*/  IMAD R37, R37, UR4, RZ ;  /* 0x0000000425257c24 */ /* 0x000fe2000f8e02ff */
[-C--:B------:R-:W-:Y:S01]  /*4fd0*/  LEA R96, P3, R44, R90.reuse, 0x1 ;  /* 0x0000005a2c607211 */ /* 0x080fe200078608ff */
[----:B------:R-:W-:Y:S01]  /*4fe0*/  IMAD R39, R39, UR4, RZ ;  /* 0x0000000427277c24 */ /* 0x000fe2000f8e02ff */
[----:B------:R-:W-:-:S02]  /*4ff0*/  LEA R98, P4, R42, R90, 0x1 ;  /* 0x0000005a2a627211 */ /* 0x000fc400078808ff */
[-C--:B------:R-:W-:Y:S02]  /*5000*/  LEA R30, P6, R31, R90.reuse, 0x1 ;  /* 0x0000005a1f1e7211 */ /* 0x080fe400078c08ff */
[----:B------:R-:W-:Y:S01]  /*5010*/  LEA R32, P5, R33, R90, 0x1 ;  /* 0x0000005a21207211 */ /* 0x000fe200078a08ff */
[----:B------:R-:W-:Y:S01]  /*5020*/  IMAD R52, R52, UR4, RZ ;  /* 0x0000000434347c24 */ /* 0x000fe2000f8e02ff */
[-C--:B------:R-:W-:Y:S01]  /*5030*/  LEA.HI.X.SX32 R97, R44, R91.reuse, 0x1, P3 ;  /* 0x0000005b2c617211 */ /* 0x080fe200018f0eff */
[----:B------:R-:W-:Y:S01]  /*5040*/  IMAD R50, R50, UR4, RZ ;  /* 0x0000000432327c24 */ /* 0x000fe2000f8e02ff */
[-C--:B------:R-:W-:Y:S01]  /*5050*/  LEA.HI.X.SX32 R99, R42, R91.reuse, 0x1, P4 ;  /* 0x0000005b2a637211 */ /* 0x080fe200020f0eff */
[----:B------:R-:W-:Y:S01]  /*5060*/  IMAD R41, R41, UR4, RZ ;  /* 0x0000000429297c24 */ /* 0x000fe2000f8e02ff */
[-C--:B------:R-:W-:Y:S01]  /*5070*/  LEA.HI.X.SX32 R31, R31, R91.reuse, 0x1, P6 ;  /* 0x0000005b1f1f7211 */ /* 0x080fe200030f0eff */
[----:B------:R-:W-:Y:S01]  /*5080*/  IMAD R43, R43, UR4, RZ ;  /* 0x000000042b2b7c24 */ /* 0x000fe2000f8e02ff */
[----:B------:R-:W-:-:S02]  /*5090*/  LEA.HI.X.SX32 R33, R33, R91, 0x1, P5 ;  /* 0x0000005b21217211 */ /* 0x000fc400028f0eff */
[-C--:B------:R-:W-:Y:S02]  /*50a0*/  LEA R100, P3, R48, R90.reuse, 0x1 ;  /* 0x0000005a30647211 */ /* 0x080fe400078608ff */
[-C--:B------:R-:W-:Y:S02]  /*50b0*/  LEA R102, P4, R46, R90.reuse, 0x1 ;  /* 0x0000005a2e667211 */ /* 0x080fe400078808ff */
        /* <DEDUP_REMOVED lines=47> */
[CC--:B------:R-:W-:Y:S02]  /*53b0*/  LEA R118, P4, R66.reuse, R90.reuse, 0x1 ;  /* 0x0000005a42767211 */ /* 0x0c0fe400078808ff */
[-C--:B------:R-:W-:Y:S02]  /*53c0*/  LEA R52, P6, R53, R90.reuse, 0x1 ;  /* 0x0000005a35347211 */ /* 0x080fe400078c08ff */
[----:B------:R-:W-:Y:S01]  /*53d0*/  LEA R54, P5, R55, R90, 0x1 ;  /* 0x0000005a37367211 */ /* 0x000fe200078a08ff */
[----:B------:R-:W-:Y:S01]  /*53e0*/  IMAD R65, R65, UR4, RZ ;  /* 0x0000000441417c24 */ /* 0x000fe2000f8e02ff */
[-C--:B------:R-:W-:Y:S02]  /*53f0*/  LEA.HI.X.SX32 R117, R117, R91.reuse, 0x1, P3 ;  /* 0x0000005b75757211 */ /* 0x080fe400018f0eff */
        /* <DEDUP_REMOVED lines=18> */
[-C--:B------:R-:W-:Y:S01]  /*5520*/  LEA R126, P5, R68, R90.reuse, 0x1 ;  /* 0x0000005a447e7211 */ /* 0x080fe200078a08ff */
[----:B------:R-:W-:Y:S01]  /*5530*/  IMAD R135, R135, UR4, RZ ;  /* 0x0000000487877c24 */ /* 0x000fe2000f8e02ff */
[-C--:B------:R-:W-:Y:S01]  /*5540*/  LEA.HI.X.SX32 R65, R65, R91.reuse, 0x1, P3 ;  /* 0x0000005b41417211 */ /* 0x080fe200018f0eff */
[----:B------:R-:W-:Y:S01]  /*5550*/  IMAD R131, R131, UR4, RZ ;  /* 0x0000000483837c24 */ /* 0x000fe2000f8e02ff */
[----:B------:R-:W-:Y:S01]  /*5560*/  LEA.HI.X.SX32 R61, R61, R91, 0x1, P6 ;  /* 0x0000005b3d3d7211 */ /* 0x000fe200030f0eff */
[----:B------:R-:W-:Y:S01]  /*5570*/  IMAD R72, R72, UR4, RZ ;  /* 0x0000000448487c24 */ /* 0x000fe2000f8e02ff */
[----:B------:R-:W-:-:S02]  /*5580*/  LEA R128, P3, R129, R90, 0x1 ;  /* 0x0000005a81807211 */ /* 0x000fc400078608ff */
[-C--:B------:R-:W-:Y:S02]  /*5590*/  LEA.HI.X.SX32 R127, R68, R91.reuse, 0x1, P5 ;  /* 0x0000005b447f7211 */ /* 0x080fe400028f0eff */
        /* <DEDUP_REMOVED lines=8> */
[-C--:B------:R-:W-:Y:S01]  /*5620*/  LEA.HI.X.SX32 R133, R70, R91.reuse, 0x1, P5 ;  /* 0x0000005b46857211 */ /* 0x080fe200028f0eff */
[----:B------:R-:W-:Y:S01]  /*5630*/  IMAD R63, R63, UR4, RZ ;  /* 0x000000043f3f7c24 */ /* 0x000fe2000f8e02ff */
        /* <DEDUP_REMOVED lines=21> */
[-C--:B------:R-:W-:Y:S02]  /*5790*/  LEA.HI.X.SX32 R63, R63, R91.reuse, 0x1, P4 ;  /* 0x0000005b3f3f7211 */ /* 0x080fe400020f0eff */
[-C--:B------:R-:W-:Y:S02]  /*57a0*/  LEA R142, P6, R143, R90.reuse, 0x1 ;  /* 0x0000005a8f8e7211 */ /* 0x080fe400078c08ff */
[-C--:B------:R-:W-:Y:S02]  /*57b0*/  LEA R150, P5, R76, R90.reuse, 0x1 ;  /* 0x0000005a4c967211 */ /* 0x080fe400078a08ff */
[----:B------:R-:W-:Y:S01]  /*57c0*/  LEA R66, P4, R67, R90, 0x1 ;  /* 0x0000005a43427211 */ /* 0x000fe200078808ff */
[----:B------:R-:W-:Y:S01]  /*57d0*/  IMAD R159, R159, UR4, RZ ;  /* 0x000000049f9f7c24 */ /* 0x000fe2000f8e02ff */
[-C--:B------:R-:W-:Y:S01]  /*57e0*/  LEA.HI.X.SX32 R147, R147, R91.reuse, 0x1, P3 ;  /* 0x0000005b93937211 */ /* 0x080fe200018f0eff */
[----:B------:R-:W-:Y:S01]  /*57f0*/  IMAD R155, R155, UR4, RZ ;  /* 0x000000049b9b7c24 */ /* 0x000fe2000f8e02ff */
[----:B------:R-:W-:-:S02]  /*5800*/  LEA.HI.X.SX32 R143, R143, R91, 0x1, P6 ;  /* 0x0000005b8f8f7211 */ /* 0x000fc400030f0eff */
[-C--:B------:R-:W-:Y:S02]  /*5810*/  LEA R152, P3, R153, R90.reuse, 0x1 ;  /* 0x0000005a99987211 */ /* 0x080fe400078608ff */
[-C--:B------:R-:W-:Y:S01]  /*5820*/  LEA.HI.X.SX32 R151, R76, R91.reuse, 0x1, P5 ;  /* 0x0000005b4c977211 */ /* 0x080fe200028f0eff */
[----:B------:R-:W-:Y:S01]  /*5830*/  IMAD R71, R71, UR4, RZ ;  /* 0x0000000447477c24 */ /* 0x000fe2000f8e02ff */
[----:B------:R-:W-:Y:S02]  /*5840*/  LEA.HI.X.SX32 R67, R67, R91, 0x1, P4 ;  /* 0x0000005b43437211 */ /* 0x000fe400020f0eff */
[-C--:B------:R-:W-:Y:S02]  /*5850*/  LEA R148, P6, R149, R90.reuse, 0x1 ;  /* 0x0000005a95947211 */ /* 0x080fe400078c08ff */
[-C--:B------:R-:W-:Y:S02]  /*5860*/  LEA R156, P5, R78, R90.reuse, 0x1 ;  /* 0x0000005a4e9c7211 */ /* 0x080fe400078a08ff */
[----:B------:R-:W-:-:S02]  /*5870*/  LEA R68, P4, R69, R90, 0x1 ;  /* 0x0000005a45447211 */ /* 0x000fc400078808ff */
[-C--:B------:R-:W-:Y:S01]  /*5880*/  LEA.HI.X.SX32 R153, R153, R91.reuse, 0x1, P3 ;  /* 0x0000005b99997211 */ /* 0x080fe200018f0eff */
[----:B------:R-:W-:Y:S01]  /*5890*/  IMAD R161, R161, UR4, RZ ;  /* 0x00000004a1a17c24 */ /* 0x000fe2000f8e02ff */
[-C--:B------:R-:W-:Y:S02]  /*58a0*/  LEA.HI.X.SX32 R149, R149, R91.reuse, 0x1, P6 ;  /* 0x0000005b95957211 */ /* 0x080fe400030f0eff */
[-C--:B------:R-:W-:Y:S02]  /*58b0*/  LEA R158, P3, R159, R90.reuse, 0x1 ;  /* 0x0000005a9f9e7211 */ /* 0x080fe400078608ff */
[-C--:B------:R-:W-:Y:S01]  /*58c0*/  LEA.HI.X.SX32 R157, R78, R91.reuse, 0x1, P5 ;  /* 0x0000005b4e9d7211 */ /* 0x080fe200028f0eff */
[----:B------:R-:W-:Y:S01]  /*58d0*/  IMAD R73, R73, UR4, RZ ;  /* 0x0000000449497c24 */ /* 0x000fe2000f8e02ff */
[----:B------:R-:W-:Y:S02]  /*58e0*/  LEA.HI.X.SX32 R69, R69, R91, 0x1, P4 ;  /* 0x0000005b45457211 */ /* 0x000fe400020f0eff */
[----:B------:R-:W-:-:S02]  /*58f0*/  LEA R154, P6, R155, R90, 0x1 ;  /* 0x0000005a9b9a7211 */ /* 0x000fc400078c08ff */
[-C--:B------:R-:W-:Y:S02]  /*5900*/  LEA R162, P5, R24, R90.reuse, 0x1 ;  /* 0x0000005a18a27211 */ /* 0x080fe400078a08ff */
[-C--:B------:R-:W-:Y:S02]  /*5910*/  LEA R70, P4, R71, R90.reuse, 0x1 ;  /* 0x0000005a47467211 */ /* 0x080fe400078808ff */
[-C--:B------:R-:W-:Y:S01]  /*5920*/  LEA.HI.X.SX32 R159, R159, R91.reuse, 0x1, P3 ;  /* 0x0000005b9f9f7211 */ /* 0x080fe200018f0eff */
[----:B------:R-:W-:Y:S01]  /*5930*/  IMAD R166, R166, UR4, RZ ;  /* 0x00000004a6a67c24 */ /* 0x000fe2000f8e02ff */
[-C--:B------:R-:W-:Y:S02]  /*5940*/  LEA.HI.X.SX32 R155, R155, R91.reuse, 0x1, P6 ;  /* 0x0000005b9b9b7211 */ /* 0x080fe400030f0eff */
[----:B------:R-:W-:Y:S02]  /*5950*/  LEA R164, P3, R25, R90, 0x1 ;  /* 0x0000005a19a47211 */ /* 0x000fe400078608ff */
[-C--:B------:R-:W-:Y:S01]  /*5960*/  LEA.HI.X.SX32 R163, R24, R91.reuse, 0x1, P5 ;  /* 0x0000005b18a37211 */ /* 0x080fe200028f0eff */
[----:B------:R-:W-:Y:S01]  /*5970*/  IMAD R75, R75, UR4, RZ ;  /* 0x000000044b4b7c24 */ /* 0x000fe2000f8e02ff */
[----:B------:R-:W-:-:S02]  /*5980*/  LEA.HI.X.SX32 R71, R71, R91, 0x1, P4 ;  /* 0x0000005b47477211 */ /* 0x000fc400020f0eff */
[----:B------:R-:W-:Y:S02]  /*5990*/  LEA R160, P6, R161, R90, 0x1 ;  /* 0x0000005aa1a07211 */ /* 0x000fe400078c08ff */
[----:B------:R-:W-:Y:S02]  /*59a0*/  LEA R24, P5, R80, R170, 0x1 ;  /* 0x000000aa50187211 */ /* 0x000fe400078a08ff */
[----:B------:R-:W-:Y:S02]  /*59b0*/  LEA R72, P4, R73, R90, 0x1 ;  /* 0x0000005a49487211 */ /* 0x000fe400078808ff */
[----:B------:R-:W-:Y:S02]  /*59c0*/  PRMT R82, RZ, 0x7610, R82 ;  /* 0x00007610ff527816 */ /* 0x000fe40000000052 */
[-C--:B------:R-:W-:Y:S02]  /*59d0*/  LEA.HI.X.SX32 R165, R25, R91.reuse, 0x1, P3 ;  /* 0x0000005b19a57211 */ /* 0x080fe400018f0eff */
[----:B------:R-:W-:-:S02]  /*59e0*/  LEA.HI.X.SX32 R161, R161, R91, 0x1, P6 ;  /* 0x0000005ba1a17211 */ /* 0x000fc400030f0eff */
[----:B------:R-:W-:Y:S01]  /*59f0*/  LEA.HI.X.SX32 R25, R80, R195, 0x1, P5 ;  /* 0x000000c350197211 */ /* 0x000fe200028f0eff */
[----:B------:R-:W-:Y:S01]  /*5a00*/  IMAD R77, R77, UR4, RZ ;  /* 0x000000044d4d7c24 */ /* 0x000fe2000f8e02ff */
[----:B------:R-:W-:Y:S01]  /*5a10*/  LOP3.LUT R18, R193, 0x3e, RZ, 0xfc, !PT ;  /* 0x0000003ec1127812 */ /* 0x000fe200078efcff */
[----:B------:R-:W-:Y:S01]  /*5a20*/  IMAD R181, R20, 0x2, R181 ;  /* 0x0000000214b57824 */ /* 0x000fe200078e02b5 */
[-C--:B------:R-:W-:Y:S01]  /*5a30*/  LEA.HI.X.SX32 R73, R73, R91.reuse, 0x1, P4 ;  /* 0x0000005b49497211 */ /* 0x080fe200020f0eff */
[----:B------:R0:W5:Y:S01]  /*5a40*/  @P2 LDG.E.U16 R82, desc[UR20][R24.64] ;  /* 0x0000001418522981 */ /* 0x000162000c1e1500 */
[CC--:B------:R-:W-:Y:S02]  /*5a50*/  LEA R220, P6, R166.reuse, R90.reuse, 0x1 ;  /* 0x0000005aa6dc7211 */ /* 0x0c0fe400078c08ff */
[----:B------:R-:W-:Y:S02]  /*5a60*/  LEA R74, P4, R75, R90, 0x1 ;  /* 0x0000005a4b4a7211 */ /* 0x000fe400078808ff */
[----:B------:R-:W-:-:S02]  /*5a70*/  LEA.HI.X.SX32 R221, R166, R91, 0x1, P6 ;  /* 0x0000005ba6dd7211 */ /* 0x000fc400030f0eff */
[----:B------:R-:W-:Y:S01]  /*5a80*/  ISETP.LT.AND P3, PT, R18, R22, P0 ;  /* 0x000000161200720c */ /* 0x000fe20000761270 */
[----:B------:R-:W-:Y:S01]  /*5a90*/  IMAD R79, R79, UR4, RZ ;  /* 0x000000044f4f7c24 */ /* 0x000fe2000f8e02ff */
[----:B------:R-:W-:Y:S02]  /*5aa0*/  LEA.HI.X.SX32 R75, R75, R91, 0x1, P4 ;  /* 0x0000005b4b4b7211 */ /* 0x000fe400020f0eff */
[----:B------:R-:W-:Y:S02]  /*5ab0*/  LEA R166, P2, R167, R170, 0x1 ;  /* 0x000000aaa7a67211 */ /* 0x000fe400078408ff */
[----:B------:R-:W-:Y:S02]  /*5ac0*/  LEA R76, P4, R77, R90, 0x1 ;  /* 0x0000005a4d4c7211 */ /* 0x000fe400078808ff */
[----:B0-----:R-:W-:Y:S02]  /*5ad0*/  LEA R24, P5, R181, R170, 0x1 ;  /* 0x000000aab5187211 */ /* 0x001fe400078a08ff */
[----:B------:R-:W-:-:S02]  /*5ae0*/  LOP3.LUT R224, R193, 0x2, RZ, 0xfc, !PT ;  /* 0x00000002c1e07812 */ /* 0x000fc400078efcff */
[----:B------:R-:W-:Y:S01]  /*5af0*/  LEA.HI.X.SX32 R167, R167, R195, 0x1, P2 ;  /* 0x000000c3a7a77211 */ /* 0x000fe200010f0eff */
[----:B------:R-:W-:Y:S01]  /*5b00*/  IMAD R168, R168, UR4, RZ ;  /* 0x00000004a8a87c24 */ /* 0x000fe2000f8e02ff */
[----:B------:R-:W-:Y:S02]  /*5b10*/  LEA.HI.X.SX32 R77, R77, R91, 0x1, P4 ;  /* 0x0000005b4d4d7211 */ /* 0x000fe400020f0eff */
[----:B------:R-:W-:Y:S02]  /*5b20*/  LEA.HI.X.SX32 R25, R181, R195, 0x1, P5 ;  /* 0x000000c3b5197211 */ /* 0x000fe400028f0eff */
[----:B------:R-:W-:Y:S02]  /*5b30*/  ISETP.LT.AND P2, PT, R224, R22, P0 ;  /* 0x00000016e000720c */ /* 0x000fe40000741270 */
[----:B------:R-:W-:Y:S02]  /*5b40*/  LEA R78, P4, R79, R90, 0x1 ;  /* 0x0000005a4f4e7211 */ /* 0x000fe400078808ff */
[----:B------:R-:W-:-:S02]  /*5b50*/  PRMT R181, RZ, 0x7610, R181 ;  /* 0x00007610ffb57816 */ /* 0x000fc400000000b5 */
[----:B------:R-:W-:Y:S02]  /*5b60*/  LOP3.LUT R223, R193, 0x4, RZ, 0xfc, !PT ;  /* 0x00000004c1df7812 */ /* 0x000fe400078efcff */
[-C--:B------:R-:W-:Y:S02]  /*5b70*/  LEA.HI.X.SX32 R79, R79, R91.reuse, 0x1, P4 ;  /* 0x0000005b4f4f7211 */ /* 0x080fe400020f0eff */
[C---:B------:R-:W-:Y:S01]  /*5b80*/  LEA R90, P4, R168.reuse, R90, 0x1 ;  /* 0x0000005aa85a7211 */ /* 0x040fe200078808ff */
[----:B------:R0:W5:Y:S01]  /*5b90*/  @P3 LDG.E.U16 R181, desc[UR20][R24.64] ;  /* 0x0000001418b53981 */ /* 0x000162000c1e1500 */
[----:B------:R-:W-:Y:S02]  /*5ba0*/  PRMT R212, RZ, 0x7610, R212 ;  /* 0x00007610ffd47816 */ /* 0x000fe400000000d4 */
[----:B------:R-:W-:Y:S02]  /*5bb0*/  ISETP.LT.AND P3, PT, R223, R22, P0 ;  /* 0x00000016df00720c */ /* 0x000fe40000761270 */
[----:B------:R-:W-:Y:S01]  /*5bc0*/  LEA.HI.X.SX32 R91, R168, R91, 0x1, P4 ;  /* 0x0000005ba85b7211 */ /* 0x000fe200020f0eff */
[----:B------:R-:W-:-:S04]  /*5bd0*/  @!UP1 UIADD3 UR4, UPT, UPT, -UR6, 0x100000, URZ ;  /* 0x0010000006049890 */ /* 0x000fc8000fffe1ff */
[----:B------:R-:W-:Y:S02]  /*5be0*/  @!UP1 USHF.L.U32 UR5, UR4, 0xb, URZ ;  /* 0x0000000b04059899 */ /* 0x000fe400080006ff */
[----:B------:R-:W-:Y:S01]  /*5bf0*/  @!UP1 USHF.L.U32 UR4, UR4, 0x1, URZ ;  /* 0x0000000104049899 */ /* 0x000fe200080006ff */
[----:B------:R-:W5:Y:S01]  /*5c00*/  @P2 LDG.E.U16 R212, desc[UR20][R166.64] ;  /* 0x00000014a6d42981 */ /* 0x000f62000c1e1500 */
[----:B------:R-:W-:Y:S02]  /*5c10*/  LEA R168, P4, R169, R170, 0x1 ;  /* 0x000000aaa9a87211 */ /* 0x000fe400078808ff */
[----:B------:R-:W-:Y:S02]  /*5c20*/  LOP3.LUT R222, R193, 0x6, RZ, 0xfc, !PT ;  /* 0x00000006c1de7812 */ /* 0x000fe400078efcff */
[----:B------:R-:W-:Y:S02]  /*5c30*/  LEA.HI.X.SX32 R169, R169, R195, 0x1, P4 ;  /* 0x000000c3a9a97211 */ /* 0x000fe400020f0eff */
[----:B------:R-:W-:-:S02]  /*5c40*/  PRMT R200, RZ, 0x7610, R200 ;  /* 0x00007610ffc87816 */ /* 0x000fc400000000c8 */
[-C--:B------:R-:W-:Y:S01]  /*5c50*/  ISETP.LT.AND P4, PT, R222, R22.reuse, P0 ;  /* 0x00000016de00720c */ /* 0x080fe20000781270 */
[----:B------:R-:W-:Y:S01]  /*5c60*/  VOTEU.ALL UP1, P1 ;  /* 0x0000000000ff7886 */ /* 0x000fe20000820000 */
[----:B------:R-:W-:Y:S02]  /*5c70*/  ISETP.LT.AND P0, PT, R219, R22, P0 ;  /* 0x00000016db00720c */ /* 0x000fe40000701270 */
[C---:B------:R-:W-:Y:S01]  /*5c80*/  LEA R170, P5, R171.reuse, R170, 0x1 ;  /* 0x000000aaabaa7211 */ /* 0x040fe200078a08ff */
[----:B------:R-:W5:Y:S01]  /*5c90*/  @P3 LDG.E.U16 R200, desc[UR20][R168.64] ;  /* 0x00000014a8c83981 */ /* 0x000f62000c1e1500 */
[----:B------:R1:W0:Y:S01]  /*5ca0*/  @!UP1 SYNCS.EXCH.64 URZ, [UR9+0xc008], UR4 ;  /* 0x00c0080409ff95b2 */ /* 0x0002220008000100 */
[----:B------:R-:W-:Y:S02]  /*5cb0*/  PRMT R202, RZ, 0x7610, R202 ;  /* 0x00007610ffca7816 */ /* 0x000fe400000000ca */
[----:B------:R-:W-:Y:S01]  /*5cc0*/  LEA.HI.X.SX32 R171, R171, R195, 0x1, P5 ;  /* 0x000000c3abab7211 */ /* 0x000fe200028f0eff */
[----:B--2---:R2:W-:Y:S01]  /*5cd0*/  STS.U16 [R2+UR9+0x8400], R194 ;  /* 0x008400c202007988 */ /* 0x0045e20008000409 */
[----:B------:R-:W-:-:S02]  /*5ce0*/  PRMT R193, RZ, 0x7610, R193 ;  /* 0x00007610ffc17816 */ /* 0x000fc400000000c1 */
[----:B------:R-:W-:Y:S01]  /*5cf0*/  PRMT R195, RZ, 0x7610, R195 ;  /* 0x00007610ffc37816 */ /* 0x000fe200000000c3 */
[----:B---3--:R3:W-:Y:S01]  /*5d00*/  STS.U16 [R2+UR9+0x8800], R196 ;  /* 0x008800c402007988 */ /* 0x0087e20008000409 */
[----:B------:R-:W-:-:S03]  /*5d10*/  PRMT R198, RZ, 0x7610, R198 ;  /* 0x00007610ffc67816 */ /* 0x000fc600000000c6 */
[----:B------:R1:W-:Y:S01]  /*5d20*/  STS.U16 [R2+UR9+0x8000], R197 ;  /* 0x008000c502007988 */ /* 0x0003e20008000409 */
[----:B--2---:R-:W-:-:S03]  /*5d30*/  PRMT R194, RZ, 0x7610, R194 ;  /* 0x00007610ffc27816 */ /* 0x004fc600000000c2 */
[----:B------:R-:W2:Y:S01]  /*5d40*/  @P4 LDG.E.U16 R202, desc[UR20][R170.64] ;  /* 0x00000014aaca4981 */ /* 0x000ea2000c1e1500 */
[----:B---3--:R-:W-:-:S03]  /*5d50*/  PRMT R196, RZ, 0x7610, R196 ;  /* 0x00007610ffc47816 */ /* 0x008fc600000000c4 */
[----:B------:R-:W3:Y:S01]  /*5d60*/  @P0 LDG.E.U16 R193, desc[UR20][R38.64] ;  /* 0x0000001426c10981 */ /* 0x000ee2000c1e1500 */
[----:B-1----:R-:W-:Y:S02]  /*5d70*/  PRMT R197, RZ, 0x7610, R197 ;  /* 0x00007610ffc57816 */ /* 0x002fe400000000c5 */
[----:B------:R-:W-:Y:S01]  /*5d80*/  PRMT R199, RZ, 0x7610, R199 ;  /* 0x00007610ffc77816 */ /* 0x000fe200000000c7 */
[----:B------:R-:W2:Y:S01]  /*5d90*/  @P0 LDG.E.U16 R194, desc[UR20][R42.64] ;  /* 0x000000142ac20981 */ /* 0x000ea2000c1e1500 */
[----:B------:R-:W-:-:S03]  /*5da0*/  PRMT R201, RZ, 0x7610, R201 ;  /* 0x00007610ffc97816 */ /* 0x000fc600000000c9 */
        /* <DEDUP_REMOVED lines=9> */
[----:B------:R-:W-:Y:S02]  /*5e40*/  PRMT R207, RZ, 0x7610, R207 ;  /* 0x00007610ffcf7816 */ /* 0x000fe400000000cf */
[----:B0-----:R-:W-:Y:S01]  /*5e50*/  PRMT R24, RZ, 0x7610, R24 ;  /* 0x00007610ff187816 */ /* 0x001fe20000000018 */
[----:B------:R-:W2:Y:S01]  /*5e60*/  @P0 LDG.E.U16 R201, desc[UR20][R66.64] ;  /* 0x0000001442c90981 */ /* 0x000ea2000c1e1500 */
[----:B------:R-:W-:Y:S02]  /*5e70*/  PRMT R25, RZ, 0x7610, R25 ;  /* 0x00007610ff197816 */ /* 0x000fe40000000019 */
[----:B------:R-:W-:Y:S01]  /*5e80*/  PRMT R208, RZ, 0x7610, R208 ;  /* 0x00007610ffd07816 */ /* 0x000fe200000000d0 */
[----:B------:R-:W3:Y:S01]  /*5e90*/  @P0 LDG.E.U16 R203, desc[UR20][R68.64] ;  /* 0x0000001444cb0981 */ /* 0x000ee2000c1e1500 */
[----:B------:R-:W-:-:S03]  /*5ea0*/  PRMT R209, RZ, 0x7610, R209 ;  /* 0x00007610ffd17816 */ /* 0x000fc600000000d1 */
[----:B------:R-:W3:Y:S04]  /*5eb0*/  @P0 LDG.E.U16 R204, desc[UR20][R70.64] ;  /* 0x0000001446cc0981 */ /* 0x000ee8000c1e1500 */
[----:B------:R-:W3:Y:S04]  /*5ec0*/  @P0 LDG.E.U16 R205, desc[UR20][R72.64] ;  /* 0x0000001448cd0981 */ /* 0x000ee8000c1e1500 */
[----:B------:R-:W3:Y:S04]  /*5ed0*/  @P0 LDG.E.U16 R206, desc[UR20][R74.64] ;  /* 0x000000144ace0981 */ /* 0x000ee8000c1e1500 */
[----:B------:R-:W3:Y:S04]  /*5ee0*/  @P0 LDG.E.U16 R207, desc[UR20][R76.64] ;  /* 0x000000144ccf0981 */ /* 0x000ee8000c1e1500 */
[----:B------:R-:W3:Y:S04]  /*5ef0*/  @P0 LDG.E.U16 R24, desc[UR20][R34.64] ;  /* 0x0000001422180981 */ /* 0x000ee8000c1e1500 */
[----:B------:R-:W3:Y:S04]  /*5f00*/  @P0 LDG.E.U16 R25, desc[UR20][R32.64] ;  /* 0x0000001420190981 */ /* 0x000ee8000c1e1500 */
[----:B------:R-:W3:Y:S04]  /*5f10*/  @P0 LDG.E.U16 R208, desc[UR20][R78.64] ;  /* 0x000000144ed00981 */ /* 0x000ee8000c1e1500 */
[----:B------:R-:W3:Y:S01]  /*5f20*/  @P0 LDG.E.U16 R209, desc[UR20][R30.64] ;  /* 0x000000141ed10981 */ /* 0x000ee2000c1e1500 */
[----:B------:R-:W-:-:S03]  /*5f30*/  LOP3.LUT R222, R2, 0x20, RZ, 0x3c, !PT ;  /* 0x0000002002de7812 */ /* 0x000fc600078e3cff */
[----:B----4-:R0:W-:Y:S04]  /*5f40*/  STS.U16 [R2+UR9+0x8c00], R192 ;  /* 0x008c00c002007988 */ /* 0x0101e80008000409 */
[----:B-----5:R-:W-:Y:S04]  /*5f50*/  STS.U16 [R2+UR9+0x9000], R191 ;  /* 0x009000bf02007988 */ /* 0x020fe80008000409 */
[----:B------:R-:W-:Y:S04]  /*5f60*/  STS.U16 [R2+UR9+0x9400], R190 ;  /* 0x009400be02007988 */ /* 0x000fe80008000409 */
[----:B------:R-:W-:Y:S04]  /*5f70*/  STS.U16 [R2+UR9+0x9800], R189 ;  /* 0x009800bd02007988 */ /* 0x000fe80008000409 */
[----:B------:R-:W-:Y:S01]  /*5f80*/  STS.U16 [R2+UR9+0x9c00], R188 ;  /* 0x009c00bc02007988 */ /* 0x000fe20008000409 */
[----:B------:R-:W-:-:S03]  /*5f90*/  LOP3.LUT R237, R2, 0x40, RZ, 0x3c, !PT ;  /* 0x0000004002ed7812 */ /* 0x000fc600078e3cff */
[----:B------:R-:W-:Y:S04]  /*5fa0*/  STS.U16 [R222+UR9+0x8d00], R180 ;  /* 0x008d00b4de007988 */ /* 0x000fe80008000409 */
[----:B------:R-:W-:Y:S04]  /*5fb0*/  STS.U16 [R222+UR9+0x9100], R187 ;  /* 0x009100bbde007988 */ /* 0x000fe80008000409 */
[----:B------:R-:W-:Y:S04]  /*5fc0*/  STS.U16 [R222+UR9+0x9500], R186 ;  /* 0x009500bade007988 */ /* 0x000fe80008000409 */
[----:B------:R-:W-:Y:S04]  /*5fd0*/  STS.U16 [R222+UR9+0x9900], R185 ;  /* 0x009900b9de007988 */ /* 0x000fe80008000409 */
[----:B------:R-:W-:Y:S04]  /*5fe0*/  STS.U16 [R222+UR9+0x9d00], R184 ;  /* 0x009d00b8de007988 */ /* 0x000fe80008000409 */
[----:B------:R-:W-:Y:S04]  /*5ff0*/  STS.U16 [R222+UR9+0x8500], R183 ;  /* 0x008500b7de007988 */ /* 0x000fe80008000409 */
[----:B------:R1:W-:Y:S01]  /*6000*/  STS.U16 [R222+UR9+0x8900], R182 ;  /* 0x008900b6de007988 */ /* 0x0003e20008000409 */
[----:B------:R-:W-:-:S02]  /*6010*/  LOP3.LUT R219, R2, 0x60, RZ, 0x3c, !PT ;  /* 0x0000006002db7812 */ /* 0x000fc400078e3cff */
[----:B------:R-:W-:Y:S02]  /*6020*/  PRMT R210, RZ, 0x7610, R210 ;  /* 0x00007610ffd27816 */ /* 0x000fe400000000d2 */
[----:B------:R-:W-:Y:S02]  /*6030*/  PRMT R211, RZ, 0x7610, R211 ;  /* 0x00007610ffd37816 */ /* 0x000fe400000000d3 */
[----:B0-----:R-:W-:Y:S02]  /*6040*/  PRMT R192, RZ, 0x7610, R192 ;  /* 0x00007610ffc07816 */ /* 0x001fe400000000c0 */
[----:B------:R-:W4:Y:S04]  /*6050*/  @P0 LDG.E.U16 R210, desc[UR20][R36.64] ;  /* 0x0000001424d20981 */ /* 0x000f28000c1e1500 */
[----:B------:R-:W5:Y:S04]  /*6060*/  @P0 LDG.E.U16 R211, desc[UR20][R40.64] ;  /* 0x0000001428d30981 */ /* 0x000f68000c1e1500 */
[----:B------:R-:W4:Y:S01]  /*6070*/  @P0 LDG.E.U16 R192, desc[UR20][R44.64] ;  /* 0x000000142cc00981 */ /* 0x000f22000c1e1500 */
[----:B-1----:R-:W-:-:S02]  /*6080*/  PRMT R182, RZ, 0x7610, R182 ;  /* 0x00007610ffb67816 */ /* 0x002fc400000000b6 */
[----:B------:R-:W-:-:S04]  /*6090*/  PRMT R183, RZ, 0x7610, R183 ;  /* 0x00007610ffb77816 */ /* 0x000fc800000000b7 */
[----:B------:R-:W4:Y:S01]  /*60a0*/  @P0 LDG.E.U16 R182, desc[UR20][R160.64] ;  /* 0x00000014a0b60981 */ /* 0x000f22000c1e1500 */
[----:B------:R-:W-:-:S03]  /*60b0*/  PRMT R180, RZ, 0x7610, R180 ;  /* 0x00007610ffb47816 */ /* 0x000fc600000000b4 */
[----:B------:R-:W4:Y:S01]  /*60c0*/  @P0 LDG.E.U16 R183, desc[UR20][R220.64] ;  /* 0x00000014dcb70981 */ /* 0x000f22000c1e1500 */
[----:B------:R-:W-:Y:S02]  /*60d0*/  PRMT R184, RZ, 0x7610, R184 ;  /* 0x00007610ffb87816 */ /* 0x000fe400000000b8 */
[----:B------:R-:W-:Y:S01]  /*60e0*/  PRMT R185, RZ, 0x7610, R185 ;  /* 0x00007610ffb97816 */ /* 0x000fe200000000b9 */
[----:B------:R-:W4:Y:S01]  /*60f0*/  @P0 LDG.E.U16 R180, desc[UR20][R122.64] ;  /* 0x000000147ab40981 */ /* 0x000f22000c1e1500 */
[----:B------:R-:W-:Y:S02]  /*6100*/  PRMT R186, RZ, 0x7610, R186 ;  /* 0x00007610ffba7816 */ /* 0x000fe400000000ba */
[----:B------:R-:W-:Y:S01]  /*6110*/  PRMT R187, RZ, 0x7610, R187 ;  /* 0x00007610ffbb7816 */ /* 0x000fe200000000bb */
[----:B------:R-:W4:Y:S01]  /*6120*/  @P0 LDG.E.U16 R184, desc[UR20][R126.64] ;  /* 0x000000147eb80981 */ /* 0x000f22000c1e1500 */
[----:B------:R-:W-:Y:S02]  /*6130*/  PRMT R188, RZ, 0x7610, R188 ;  /* 0x00007610ffbc7816 */ /* 0x000fe400000000bc */
[----:B------:R-:W-:Y:S01]  /*6140*/  PRMT R189, RZ, 0x7610, R189 ;  /* 0x00007610ffbd7816 */ /* 0x000fe200000000bd */
[----:B------:R-:W4:Y:S01]  /*6150*/  @P0 LDG.E.U16 R185, desc[UR20][R132.64] ;  /* 0x0000001484b90981 */ /* 0x000f22000c1e1500 */
[----:B------:R-:W-:-:S03]  /*6160*/  PRMT R190, RZ, 0x7610, R190 ;  /* 0x00007610ffbe7816 */ /* 0x000fc600000000be */
[----:B------:R-:W4:Y:S04]  /*6170*/  @P0 LDG.E.U16 R186, desc[UR20][R138.64] ;  /* 0x000000148aba0981 */ /* 0x000f28000c1e1500 */
[----:B------:R-:W4:Y:S04]  /*6180*/  @P0 LDG.E.U16 R187, desc[UR20][R144.64] ;  /* 0x0000001490bb0981 */ /* 0x000f28000c1e1500 */
[----:B------:R-:W4:Y:S04]  /*6190*/  @P0 LDG.E.U16 R188, desc[UR20][R150.64] ;  /* 0x0000001496bc0981 */ /* 0x000f28000c1e1500 */
[----:B------:R-:W4:Y:S01]  /*61a0*/  @P0 LDG.E.U16 R189, desc[UR20][R156.64] ;  /* 0x000000149cbd0981 */ /* 0x000f22000c1e1500 */
[----:B------:R-:W-:-:S03]  /*61b0*/  PRMT R191, RZ, 0x7610, R191 ;  /* 0x00007610ffbf7816 */ /* 0x000fc600000000bf */
[----:B------:R-:W4:Y:S04]  /*61c0*/  @P0 LDG.E.U16 R190, desc[UR20][R162.64] ;  /* 0x00000014a2be0981 */ /* 0x000f28000c1e1500 */
[----:B------:R-:W4:Y:S04]  /*61d0*/  @P0 LDG.E.U16 R191, desc[UR20][R90.64] ;  /* 0x000000145abf0981 */ /* 0x000f28000c1e1500 */
[----:B------:R-:W-:Y:S04]  /*61e0*/  STS.U16 [R222+UR9+0x8100], R212 ;  /* 0x008100d4de007988 */ /* 0x000fe80008000409 */
        /* <DEDUP_REMOVED lines=15> */
[----:B--2---:R-:W-:Y:S04]  /*62e0*/  STS.U16 [R219+UR9+0x8300], R202 ;  /* 0x008300cadb007988 */ /* 0x004fe80008000409 */
[----:B---3--:R0:W-:Y:S04]  /*62f0*/  STS.U16 [R2+UR9+0x800], R193 ;  /* 0x000800c102007988 */ /* 0x0081e80008000409 */
[----:B------:R1:W-:Y:S04]  /*6300*/  STS.U16 [R2+UR9+0xc00], R194 ;  /* 0x000c00c202007988 */ /* 0x0003e80008000409 */
[----:B------:R2:W-:Y:S01]  /*6310*/  STS.U16 [R2+UR9+0x1000], R195 ;  /* 0x001000c302007988 */ /* 0x0005e20008000409 */
[----:B0-----:R-:W-:-:S03]  /*6320*/  PRMT R193, RZ, 0x7610, R193 ;  /* 0x00007610ffc17816 */ /* 0x001fc600000000c1 */
[----:B------:R0:W-:Y:S01]  /*6330*/  STS.U16 [R2+UR9+0x1400], R196 ;  /* 0x001400c402007988 */ /* 0x0001e20008000409 */
[----:B-1----:R-:W-:-:S03]  /*6340*/  PRMT R194, RZ, 0x7610, R194 ;  /* 0x00007610ffc27816 */ /* 0x002fc600000000c2 */
[----:B------:R1:W-:Y:S01]  /*6350*/  STS.U16 [R2+UR9+0x1800], R197 ;  /* 0x001800c502007988 */ /* 0x0003e20008000409 */
[----:B--2---:R-:W-:-:S03]  /*6360*/  PRMT R195, RZ, 0x7610, R195 ;  /* 0x00007610ffc37816 */ /* 0x004fc600000000c3 */
[----:B------:R2:W-:Y:S01]  /*6370*/  STS.U16 [R2+UR9+0x1c00], R198 ;  /* 0x001c00c602007988 */ /* 0x0005e20008000409 */
[----:B0-----:R-:W-:-:S03]  /*6380*/  PRMT R196, RZ, 0x7610, R196 ;  /* 0x00007610ffc47816 */ /* 0x001fc600000000c4 */
[----:B------:R0:W-:Y:S01]  /*6390*/  STS.U16 [R2+UR9+0x2000], R199 ;  /* 0x002000c702007988 */ /* 0x0001e20008000409 */
[----:B-1----:R-:W-:-:S03]  /*63a0*/  PRMT R197, RZ, 0x7610, R197 ;  /* 0x00007610ffc57816 */ /* 0x002fc600000000c5 */
[----:B------:R-:W3:Y:S01]  /*63b0*/  @P0 LDG.E.U16 R193, desc[UR20][R48.64] ;  /* 0x0000001430c10981 */ /* 0x000ee2000c1e1500 */
[----:B--2---:R-:W-:-:S03]  /*63c0*/  PRMT R198, RZ, 0x7610, R198 ;  /* 0x00007610ffc67816 */ /* 0x004fc600000000c6 */
[----:B------:R1:W-:Y:S01]  /*63d0*/  STS.U16 [R2+UR9+0x2400], R201 ;  /* 0x002400c902007988 */ /* 0x0003e20008000409 */
[----:B------:R-:W-:Y:S02]  /*63e0*/  PRMT R200, RZ, 0x7610, R200 ;  /* 0x00007610ffc87816 */ /* 0x000fe400000000c8 */
[----:B0-----:R-:W-:Y:S01]  /*63f0*/  PRMT R199, RZ, 0x7610, R199 ;  /* 0x00007610ffc77816 */ /* 0x001fe200000000c7 */
[----:B------:R-:W2:Y:S01]  /*6400*/  @P0 LDG.E.U16 R194, desc[UR20][R52.64] ;  /* 0x0000001434c20981 */ /* 0x000ea2000c1e1500 */
[----:B------:R-:W-:-:S03]  /*6410*/  PRMT R202, RZ, 0x7610, R202 ;  /* 0x00007610ffca7816 */ /* 0x000fc600000000ca */
[----:B------:R-:W2:Y:S01]  /*6420*/  @P0 LDG.E.U16 R195, desc[UR20][R56.64] ;  /* 0x0000001438c30981 */ /* 0x000ea2000c1e1500 */
[----:B-1----:R-:W-:-:S03]  /*6430*/  PRMT R201, RZ, 0x7610, R201 ;  /* 0x00007610ffc97816 */ /* 0x002fc600000000c9 */
[----:B------:R0:W-:Y:S04]  /*6440*/  STS.U16 [R2+UR9+0x2800], R203 ;  /* 0x002800cb02007988 */ /* 0x0001e80008000409 */
[----:B------:R-:W2:Y:S04]  /*6450*/  @P0 LDG.E.U16 R196, desc[UR20][R60.64] ;  /* 0x000000143cc40981 */ /* 0x000ea8000c1e1500 */
[----:B------:R1:W-:Y:S01]  /*6460*/  STS.U16 [R2+UR9+0x2c00], R204 ;  /* 0x002c00cc02007988 */ /* 0x0003e20008000409 */
[----:B0-----:R-:W-:-:S03]  /*6470*/  PRMT R203, RZ, 0x7610, R203 ;  /* 0x00007610ffcb7816 */ /* 0x001fc600000000cb */
[----:B------:R-:W2:Y:S04]  /*6480*/  @P0 LDG.E.U16 R197, desc[UR20][R64.64] ;  /* 0x0000001440c50981 */ /* 0x000ea8000c1e1500 */
[----:B------:R0:W-:Y:S01]  /*6490*/  STS.U16 [R2+UR9+0x3000], R205 ;  /* 0x003000cd02007988 */ /* 0x0001e20008000409 */
[----:B-1----:R-:W-:-:S03]  /*64a0*/  PRMT R204, RZ, 0x7610, R204 ;  /* 0x00007610ffcc7816 */ /* 0x002fc600000000cc */
[----:B------:R-:W2:Y:S04]  /*64b0*/  @P0 LDG.E.U16 R198, desc[UR20][R128.64] ;  /* 0x0000001480c60981 */ /* 0x000ea8000c1e1500 */
[----:B------:R1:W-:Y:S01]  /*64c0*/  STS.U16 [R2+UR9+0x3400], R206 ;  /* 0x003400ce02007988 */ /* 0x0003e20008000409 */
[----:B0-----:R-:W-:-:S03]  /*64d0*/  PRMT R205, RZ, 0x7610, R205 ;  /* 0x00007610ffcd7816 */ /* 0x001fc600000000cd */
[----:B------:R-:W2:Y:S04]  /*64e0*/  @P0 LDG.E.U16 R199, desc[UR20][R134.64] ;  /* 0x0000001486c70981 */ /* 0x000ea8000c1e1500 */
[----:B------:R0:W-:Y:S01]  /*64f0*/  STS.U16 [R2+UR9+0x3800], R207 ;  /* 0x003800cf02007988 */ /* 0x0001e20008000409 */
[----:B-1----:R-:W-:-:S03]  /*6500*/  PRMT R206, RZ, 0x7610, R206 ;  /* 0x00007610ffce7816 */ /* 0x002fc600000000ce */
[----:B------:R-:W2:Y:S04]  /*6510*/  @P0 LDG.E.U16 R200, desc[UR20][R140.64] ;  /* 0x000000148cc80981 */ /* 0x000ea8000c1e1500 */
[----:B------:R1:W-:Y:S01]  /*6520*/  STS.U16 [R2+UR9], R24 ;  /* 0x0000001802007988 */ /* 0x0003e20008000409 */
[----:B0-----:R-:W-:-:S03]  /*6530*/  PRMT R207, RZ, 0x7610, R207 ;  /* 0x00007610ffcf7816 */ /* 0x001fc600000000cf */
[----:B------:R-:W-:Y:S04]  /*6540*/  STS.U16 [R2+UR9+0x400], R25 ;  /* 0x0004001902007988 */ /* 0x000fe80008000409 */
[----:B------:R0:W-:Y:S04]  /*6550*/  STS.U16 [R2+UR9+0x3c00], R208 ;  /* 0x003c00d002007988 */ /* 0x0001e80008000409 */
[----:B------:R-:W2:Y:S01]  /*6560*/  @P0 LDG.E.U16 R201, desc[UR20][R146.64] ;  /* 0x0000001492c90981 */ /* 0x000ea2000c1e1500 */
[----:B-1----:R-:W-:-:S03]  /*6570*/  PRMT R24, RZ, 0x7610, R24 ;  /* 0x00007610ff187816 */ /* 0x002fc60000000018 */
[----:B------:R1:W-:Y:S01]  /*6580*/  STS.U16 [R222+UR9+0x100], R209 ;  /* 0x000100d1de007988 */ /* 0x0003e20008000409 */
[----:B0-----:R-:W-:-:S03]  /*6590*/  PRMT R208, RZ, 0x7610, R208 ;  /* 0x00007610ffd07816 */ /* 0x001fc600000000d0 */
[----:B------:R-:W2:Y:S01]  /*65a0*/  @P0 LDG.E.U16 R202, desc[UR20][R152.64] ;  /* 0x0000001498ca0981 */ /* 0x000ea2000c1e1500 */
[----:B------:R-:W-:-:S03]  /*65b0*/  PRMT R25, RZ, 0x7610, R25 ;  /* 0x00007610ff197816 */ /* 0x000fc60000000019 */
[----:B------:R-:W2:Y:S01]  /*65c0*/  @P0 LDG.E.U16 R203, desc[UR20][R158.64] ;  /* 0x000000149ecb0981 */ /* 0x000ea2000c1e1500 */
[----:B-1----:R-:W-:-:S03]  /*65d0*/  PRMT R209, RZ, 0x7610, R209 ;  /* 0x00007610ffd17816 */ /* 0x002fc600000000d1 */
        /* <DEDUP_REMOVED lines=28> */
[----:B------:R-:W2:Y:S04]  /*67a0*/  @P0 LDG.E.U16 R181, desc[UR20][R154.64] ;  /* 0x000000149ab50981 */ /* 0x000ea8000c1e1500 */
[----:B------:R-:W2:Y:S04]  /*67b0*/  @P0 LDG.E.U16 R84, desc[UR20][R94.64] ;  /* 0x000000145e540981 */ /* 0x000ea8000c1e1500 */
[----:B------:R-:W2:Y:S04]  /*67c0*/  @P0 LDG.E.U16 R85, desc[UR20][R98.64] ;  /* 0x0000001462550981 */ /* 0x000ea8000c1e1500 */
[----:B------:R-:W2:Y:S04]  /*67d0*/  @P0 LDG.E.U16 R87, desc[UR20][R102.64] ;  /* 0x0000001466570981 */ /* 0x000ea8000c1e1500 */
[----:B------:R-:W2:Y:S04]  /*67e0*/  @P0 LDG.E.U16 R172, desc[UR20][R106.64] ;  /* 0x000000146aac0981 */ /* 0x000ea8000c1e1500 */
[----:B------:R-:W2:Y:S04]  /*67f0*/  @P0 LDG.E.U16 R175, desc[UR20][R110.64] ;  /* 0x000000146eaf0981 */ /* 0x000ea8000c1e1500 */
[----:B------:R-:W2:Y:S04]  /*6800*/  @P0 LDG.E.U16 R176, desc[UR20][R114.64] ;  /* 0x0000001472b00981 */ /* 0x000ea8000c1e1500 */
[----:B------:R-:W2:Y:S04]  /*6810*/  @P0 LDG.E.U16 R177, desc[UR20][R118.64] ;  /* 0x0000001476b10981 */ /* 0x000ea8000c1e1500 */
[----:B----4-:R-:W-:Y:S04]  /*6820*/  STS.U16 [R222+UR9+0x500], R210 ;  /* 0x000500d2de007988 */ /* 0x010fe80008000409 */
[----:B-----5:R-:W-:Y:S04]  /*6830*/  STS.U16 [R222+UR9+0x900], R211 ;  /* 0x000900d3de007988 */ /* 0x020fe80008000409 */
[----:B------:R0:W-:Y:S01]  /*6840*/  STS.U16 [R222+UR9+0xd00], R192 ;  /* 0x000d00c0de007988 */ /* 0x0001e20008000409 */
[----:B------:R-:W-:-:S02]  /*6850*/  SHF.R.S32.HI R234, RZ, 0x1f, R213 ;  /* 0x0000001fffea7819 */ /* 0x000fc400000114d5 */
[-C--:B------:R-:W-:Y:S02]  /*6860*/  LEA R227, P2, R213, R86.reuse, 0x1 ;  /* 0x00000056d5e37211 */ /* 0x080fe400078408ff */
[----:B------:R-:W-:Y:S02]  /*6870*/  LEA R230, P3, R19, R86, 0x1 ;  /* 0x0000005613e67211 */ /* 0x000fe400078608ff */
[----:B0-----:R-:W-:-:S04]  /*6880*/  SHF.R.S32.HI R192, RZ, 0x1f, R23 ;  /* 0x0000001fffc07819 */ /* 0x001fc80000011417 */
[----:B------:R-:W-:-:S04]  /*6890*/  SHF.L.U64.HI R23, R23, 0x1, R192 ;  /* 0x0000000117177819 */ /* 0x000fc800000102c0 */
[----:B------:R-:W-:Y:S02]  /*68a0*/  LEA.HI.X R234, R213, R23, R234, 0x1, P2 ;  /* 0x00000017d5ea7211 */ /* 0x000fe400010f0cea */
[----:B------:R-:W-:Y:S02]  /*68b0*/  LEA R225, P2, R26, R86, 0x1 ;  /* 0x000000561ae17211 */ /* 0x000fe400078408ff */
[----:B------:R-:W-:Y:S01]  /*68c0*/  ISETP.NE.U32.AND P0, PT, R214, RZ, PT ;  /* 0x000000ffd600720c */ /* 0x000fe20003f05070 */
[----:B---3--:R-:W-:Y:S04]  /*68d0*/  STS.U16 [R222+UR9+0x1100], R193 ;  /* 0x001100c1de007988 */ /* 0x008fe80008000409 */
[----:B--2---:R-:W-:Y:S04]  /*68e0*/  STS.U16 [R222+UR9+0x1500], R194 ;  /* 0x001500c2de007988 */ /* 0x004fe80008000409 */
        /* <DEDUP_REMOVED lines=15> */
[----:B------:R0:W-:Y:S04]  /*69e0*/  STS.U16 [R237+UR9+0x1600], R24 ;  /* 0x00160018ed007988 */ /* 0x0001e80008000409 */
[----:B------:R-:W-:Y:S04]  /*69f0*/  STS.U16 [R237+UR9+0x1a00], R25 ;  /* 0x001a0019ed007988 */ /* 0x000fe80008000409 */
[----:B------:R-:W-:Y:S01]  /*6a00*/  STS.U16 [R237+UR9+0x1e00], R82 ;  /* 0x001e0052ed007988 */ /* 0x000fe20008000409 */
[----:B0-----:R-:W-:-:S03]  /*6a10*/  SHF.R.S32.HI R24, RZ, 0x1f, R19 ;  /* 0x0000001fff187819 */ /* 0x001fc60000011413 */
[----:B------:R-:W-:Y:S04]  /*6a20*/  STS.U16 [R237+UR9+0x2200], R83 ;  /* 0x00220053ed007988 */ /* 0x000fe80008000409 */
[----:B------:R0:W-:Y:S01]  /*6a30*/  STS.U16 [R237+UR9+0x2600], R173 ;  /* 0x002600aded007988 */ /* 0x0001e20008000409 */
[----:B------:R-:W-:-:S03]  /*6a40*/  LEA.HI.X R235, R19, R23, R24, 0x1, P3 ;  /* 0x0000001713eb7211 */ /* 0x000fc600018f0c18 */
[----:B------:R-:W-:Y:S01]  /*6a50*/  STS.U16 [R237+UR9+0x2a00], R174 ;  /* 0x002a00aeed007988 */ /* 0x000fe20008000409 */
[----:B------:R-:W-:-:S03]  /*6a60*/  SHF.R.S32.HI R19, RZ, 0x1f, R26 ;  /* 0x0000001fff137819 */ /* 0x000fc6000001141a */
[----:B------:R-:W-:Y:S04]  /*6a70*/  STS.U16 [R237+UR9+0x2e00], R178 ;  /* 0x002e00b2ed007988 */ /* 0x000fe80008000409 */
[----:B------:R1:W-:Y:S04]  /*6a80*/  STS.U16 [R237+UR9+0x3200], R179 ;  /* 0x003200b3ed007988 */ /* 0x0003e80008000409 */
[----:B------:R-:W-:Y:S01]  /*6a90*/  STS.U16 [R237+UR9+0x3600], R181 ;  /* 0x003600b5ed007988 */ /* 0x000fe20008000409 */
[----:B------:R-:W-:-:S03]  /*6aa0*/  SHF.R.S32.HI R24, RZ, 0x1f, R28 ;  /* 0x0000001fff187819 */ /* 0x000fc6000001141c */
[----:B------:R-:W-:Y:S01]  /*6ab0*/  STS.U16 [R237+UR9+0x3a00], R182 ;  /* 0x003a00b6ed007988 */ /* 0x000fe20008000409 */
[----:B------:R-:W-:-:S03]  /*6ac0*/  LEA R228, P3, R28, R86, 0x1 ;  /* 0x000000561ce47211 */ /* 0x000fc600078608ff */
[----:B------:R-:W-:Y:S01]  /*6ad0*/  STS.U16 [R237+UR9+0x3e00], R183 ;  /* 0x003e00b7ed007988 */ /* 0x000fe20008000409 */
[----:B------:R-:W-:-:S03]  /*6ae0*/  LEA.HI.X R232, R26, R23, R19, 0x1, P2 ;  /* 0x000000171ae87211 */ /* 0x000fc600010f0c13 */
[----:B------:R-:W-:Y:S01]  /*6af0*/  STS.U16 [R219+UR9+0x300], R84 ;  /* 0x00030054db007988 */ /* 0x000fe20008000409 */
[----:B------:R-:W-:Y:S02]  /*6b00*/  SHF.R.S32.HI R19, RZ, 0x1f, R29 ;  /* 0x0000001fff137819 */ /* 0x000fe4000001141d */
[----:B0-----:R-:W-:Y:S01]  /*6b10*/  LEA R173, P2, R29, R86, 0x1 ;  /* 0x000000561dad7211 */ /* 0x001fe200078408ff */
[----:B------:R0:W-:Y:S01]  /*6b20*/  STS.U16 [R219+UR9+0x700], R85 ;  /* 0x00070055db007988 */ /* 0x0001e20008000409 */
[----:B------:R-:W-:-:S03]  /*6b30*/  LEA.HI.X R233, R28, R23, R24, 0x1, P3 ;  /* 0x000000171ce97211 */ /* 0x000fc600018f0c18 */
        /* <DEDUP_REMOVED lines=8> */
[----:B-1----:R-:W-:Y:S01]  /*6bc0*/  LEA R179, P2, R27, R86, 0x1 ;  /* 0x000000561bb37211 */ /* 0x002fe200078408ff */
[----:B------:R-:W-:Y:S01]  /*6bd0*/  STS.U16 [R219+UR9+0x1b00], R177 ;  /* 0x001b00b1db007988 */ /* 0x000fe20008000409 */
[----:B------:R-:W-:-:S03]  /*6be0*/  LEA.HI.X R229, R81, R23, R24, 0x1, P3 ;  /* 0x0000001751e57211 */ /* 0x000fc600018f0c18 */
[----:B------:R-:W-:Y:S01]  /*6bf0*/  STS.U16 [R219+UR9+0x1f00], R180 ;  /* 0x001f00b4db007988 */ /* 0x000fe20008000409 */
[----:B------:R-:W-:-:S03]  /*6c00*/  SHF.R.S32.HI R24, RZ, 0x1f, R80 ;  /* 0x0000001fff187819 */ /* 0x000fc60000011450 */
[----:B------:R-:W-:Y:S01]  /*6c10*/  STS.U16 [R219+UR9+0x2300], R184 ;  /* 0x002300b8db007988 */ /* 0x000fe20008000409 */
[----:B------:R-:W-:Y:S01]  /*6c20*/  LEA R224, P3, R80, R86, 0x1 ;  /* 0x0000005650e07211 */ /* 0x000fe200078608ff */
[-C--:B0-----:R-:W-:Y:S02]  /*6c30*/  IMAD R85, R217, R20.reuse, RZ ;  /* 0x00000014d9557224 */ /* 0x081fe400078e02ff */
[----:B------:R-:W-:Y:S01]  /*6c40*/  STS.U16 [R219+UR9+0x2700], R185 ;  /* 0x002700b9db007988 */ /* 0x000fe20008000409 */
[-C--:B------:R-:W-:Y:S01]  /*6c50*/  LEA.HI.X R223, R27, R23.reuse, R19, 0x1, P2 ;  /* 0x000000171bdf7211 */ /* 0x080fe200010f0c13 */
[----:B------:R-:W-:Y:S02]  /*6c60*/  IMAD R27, R218, R20, RZ ;  /* 0x00000014da1b7224 */ /* 0x000fe400078e02ff */
[----:B------:R-:W-:Y:S04]  /*6c70*/  STS.U16 [R219+UR9+0x2b00], R186 ;  /* 0x002b00badb007988 */ /* 0x000fe80008000409 */
[----:B------:R-:W-:Y:S01]  /*6c80*/  STS.U16 [R219+UR9+0x2f00], R187 ;  /* 0x002f00bbdb007988 */ /* 0x000fe20008000409 */
[----:B------:R-:W-:-:S03]  /*6c90*/  LEA.HI.X R222, R80, R23, R24, 0x1, P3 ;  /* 0x0000001750de7211 */ /* 0x000fc600018f0c18 */
[----:B------:R0:W-:Y:S01]  /*6ca0*/  STS.U16 [R219+UR9+0x3300], R188 ;  /* 0x003300bcdb007988 */ /* 0x0001e20008000409 */
[----:B------:R-:W-:-:S03]  /*6cb0*/  IMAD R24, R215, R20, RZ ;  /* 0x00000014d7187224 */ /* 0x000fc600078e02ff */
[----:B------:R-:W-:Y:S01]  /*6cc0*/  STS.U16 [R219+UR9+0x3700], R189 ;  /* 0x003700bddb007988 */ /* 0x000fe20008000409 */
[----:B------:R-:W-:-:S03]  /*6cd0*/  IMAD R84, R216, R20, RZ ;  /* 0x00000014d8547224 */ /* 0x000fc600078e02ff */
[----:B------:R1:W-:Y:S01]  /*6ce0*/  STS.U16 [R219+UR9+0x3b00], R190 ;  /* 0x003b00bedb007988 */ /* 0x0003e20008000409 */
[C---:B0-----:R-:W-:Y:S02]  /*6cf0*/  IMAD.SHL.U32 R188, R27.reuse, 0x2, RZ ;  /* 0x000000021bbc7824 */ /* 0x041fe400078e00ff */
[----:B------:R-:W-:-:S04]  /*6d00*/  IMAD.HI R27, R27, 0x2, RZ ;  /* 0x000000021b1b7827 */ /* 0x000fc800078e02ff */
[C---:B-1----:R-:W-:Y:S02]  /*6d10*/  IMAD.SHL.U32 R190, R85.reuse, 0x2, RZ ;  /* 0x0000000255be7824 */ /* 0x042fe400078e00ff */
[----:B------:R-:W-:Y:S01]  /*6d20*/  IMAD.HI R85, R85, 0x2, RZ ;  /* 0x0000000255557827 */ /* 0x000fe200078e02ff */
[--C-:B------:R-:W-:Y:S02]  /*6d30*/  IADD3 R188, P4, P5, R188, UR16, R86.reuse ;  /* 0x00000010bcbc7c10 */ /* 0x100fe4000fd9e056 */
[--C-:B------:R-:W-:Y:S01]  /*6d40*/  IADD3 R190, P2, P3, R190, UR16, R86.reuse ;  /* 0x00000010bebe7c10 */ /* 0x100fe2000fb5e056 */
[----:B------:R-:W-:Y:S02]  /*6d50*/  IMAD.SHL.U32 R194, R24, 0x2, RZ ;  /* 0x0000000218c27824 */ /* 0x000fe400078e00ff */
[-C--:B------:R-:W-:Y:S02]  /*6d60*/  IMAD R83, R4, R20.reuse, RZ ;  /* 0x0000001404537224 */ /* 0x080fe400078e02ff */
[----:B------:R-:W-:Y:S01]  /*6d70*/  IMAD.SHL.U32 R192, R84, 0x2, RZ ;  /* 0x0000000254c07824 */ /* 0x000fe200078e00ff */
[----:B------:R0:W-:Y:S01]  /*6d80*/  STS.U16 [R219+UR9+0x3f00], R191 ;  /* 0x003f00bfdb007988 */ /* 0x0001e20008000409 */
[----:B------:R-:W-:Y:S01]  /*6d90*/  IMAD R80, R3, R20, RZ ;  /* 0x0000001403507224 */ /* 0x000fe200078e02ff */
[--C-:B------:R-:W-:Y:S01]  /*6da0*/  IADD3.X R189, PT, PT, R27, UR17, R23.reuse, P4, P5 ;  /* 0x000000111bbd7c10 */ /* 0x100fe2000a7ea417 */
[----:B------:R-:W-:Y:S01]  /*6db0*/  IMAD.HI R24, R24, 0x2, RZ ;  /* 0x0000000218187827 */ /* 0x000fe200078e02ff */
[----:B------:R-:W-:Y:S01]  /*6dc0*/  IADD3 R192, P4, P5, R192, UR16, R86 ;  /* 0x00000010c0c07c10 */ /* 0x000fe2000fd9e056 */
[----:B------:R1:W-:Y:S06]  /*6dd0*/  MEMBAR.ALL.CTA ;  /* 0x0000000000007992 */ /* 0x0003ec0000008000 */
[----:B-1----:R-:W1:Y:S01]  /*6de0*/  FENCE.VIEW.ASYNC.S ;  /* 0x00000000000073c6 */ /* 0x002e620000000000 */
[----:B------:R-:W-:Y:S01]  /*6df0*/  IMAD.HI R84, R84, 0x2, RZ ;  /* 0x0000000254547827 */ /* 0x000fe200078e02ff */
[----:B0-----:R-:W-:-:S03]  /*6e00*/  IADD3.X R191, PT, PT, R85, UR17, R23, P2, P3 ;  /* 0x0000001155bf7c10 */ /* 0x001fc600097e6417 */
[----:B------:R-:W-:Y:S01]  /*6e10*/  IMAD.SHL.U32 R198, R83, 0x2, RZ ;  /* 0x0000000253c67824 */ /* 0x000fe200078e00ff */
[--C-:B------:R-:W-:Y:S01]  /*6e20*/  IADD3 R194, P2, P3, R194, UR16, R86.reuse ;  /* 0x00000010c2c27c10 */ /* 0x100fe2000fb5e056 */
[-C--:B------:R-:W-:Y:S02]  /*6e30*/  IMAD R82, R15, R20.reuse, RZ ;  /* 0x000000140f527224 */ /* 0x080fe400078e02ff */
[----:B------:R-:W-:Y:S02]  /*6e40*/  IMAD.SHL.U32 R196, R80, 0x2, RZ ;  /* 0x0000000250c47824 */ /* 0x000fe400078e00ff */
[----:B------:R-:W-:Y:S01]  /*6e50*/  IMAD R19, R11, R20, RZ ;  /* 0x000000140b137224 */ /* 0x000fe200078e02ff */
[--C-:B------:R-:W-:Y:S01]  /*6e60*/  IADD3.X R195, PT, PT, R24, UR17, R23.reuse, P2, P3 ;  /* 0x0000001118c37c10 */ /* 0x100fe200097e6417 */
[----:B------:R-:W-:Y:S01]  /*6e70*/  IMAD.HI R83, R83, 0x2, RZ ;  /* 0x0000000253537827 */ /* 0x000fe200078e02ff */
[----:B------:R-:W-:Y:S02]  /*6e80*/  IADD3.X R193, PT, PT, R84, UR17, R23, P4, P5 ;  /* 0x0000001154c17c10 */ /* 0x000fe4000a7ea417 */
[--C-:B------:R-:W-:Y:S01]  /*6e90*/  IADD3 R198, P2, P3, R198, UR16, R86.reuse ;  /* 0x00000010c6c67c10 */ /* 0x100fe2000fb5e056 */
[----:B------:R-:W-:Y:S01]  /*6ea0*/  IMAD.HI R80, R80, 0x2, RZ ;  /* 0x0000000250507827 */ /* 0x000fe200078e02ff */
[----:B------:R-:W-:-:S03]  /*6eb0*/  IADD3 R196, P4, P5, R196, UR16, R86 ;  /* 0x00000010c4c47c10 */ /* 0x000fc6000fd9e056 */
[----:B------:R-:W-:Y:S02]  /*6ec0*/  IMAD.SHL.U32 R202, R82, 0x2, RZ ;  /* 0x0000000252ca7824 */ /* 0x000fe400078e00ff */
        /* <DEDUP_REMOVED lines=10> */
[----:B------:R-:W-:Y:S02]  /*6f70*/  IMAD.SHL.U32 R204, R81, 0x2, RZ ;  /* 0x0000000251cc7824 */ /* 0x000fe400078e00ff */
[-C--:B------:R-:W-:Y:S02]  /*6f80*/  IMAD R28, R16, R20.reuse, RZ ;  /* 0x00000014101c7224 */ /* 0x080fe400078e02ff */
        /* <DEDUP_REMOVED lines=28> */
[----:B------:R-:W-:Y:S01]  /*7150*/  IMAD.SHL.U32 R80, R24, 0x2, RZ ;  /* 0x0000000218507824 */ /* 0x000fe200078e00ff */
[--C-:B------:R-:W-:Y:S01]  /*7160*/  IADD3.X R215, PT, PT, R27, UR17, R23.reuse, P2, P3 ;  /* 0x000000111bd77c10 */ /* 0x100fe200097e6417 */
[----:B------:R-:W-:Y:S01]  /*7170*/  IMAD.HI R19, R19, 0x2, RZ ;  /* 0x0000000213137827 */ /* 0x000fe200078e02ff */
[----:B------:R-:W-:Y:S02]  /*7180*/  IADD3.X R213, PT, PT, R25, UR17, R23, P5, P4 ;  /* 0x0000001119d57c10 */ /* 0x000fe4000afe8417 */
[--C-:B------:R-:W-:Y:S01]  /*7190*/  IADD3 R82, P2, P3, R82, UR16, R86.reuse ;  /* 0x0000001052527c10 */ /* 0x100fe2000fb5e056 */
[----:B------:R-:W-:Y:S01]  /*71a0*/  IMAD.HI R24, R24, 0x2, RZ ;  /* 0x0000000218187827 */ /* 0x000fe200078e02ff */
[----:B------:R-:W-:-:S03]  /*71b0*/  IADD3 R80, P5, P4, R80, UR16, R86 ;  /* 0x0000001050507c10 */ /* 0x000fc6000fcbe056 */
[-C--:B------:R-:W-:Y:S02]  /*71c0*/  IMAD R26, R7, R20.reuse, RZ ;  /* 0x00000014071a7224 */ /* 0x080fe400078e02ff */
[-C--:B------:R-:W-:Y:S01]  /*71d0*/  IMAD R25, R10, R20.reuse, RZ ;  /* 0x000000140a197224 */ /* 0x080fe200078e02ff */
[--C-:B------:R-:W-:Y:S01]  /*71e0*/  IADD3.X R83, PT, PT, R19, UR17, R23.reuse, P2, P3 ;  /* 0x0000001113537c10 */ /* 0x100fe200097e6417 */
[----:B------:R-:W-:Y:S01]  /*71f0*/  IMAD.SHL.U32 R216, R26, 0x2, RZ ;  /* 0x000000021ad87824 */ /* 0x000fe200078e00ff */
[----:B------:R-:W-:Y:S01]  /*7200*/  IADD3.X R81, PT, PT, R24, UR17, R23, P5, P4 ;  /* 0x0000001118517c10 */ /* 0x000fe2000afe8417 */
[----:B------:R-:W-:Y:S02]  /*7210*/  IMAD.SHL.U32 R218, R25, 0x2, RZ ;  /* 0x0000000219da7824 */ /* 0x000fe400078e00ff */
[-C--:B------:R-:W-:Y:S02]  /*7220*/  IMAD R19, R14, R20.reuse, RZ ;  /* 0x000000140e137224 */ /* 0x080fe400078e02ff */
[----:B------:R-:W-:Y:S01]  /*7230*/  IMAD R24, R18, R20, RZ ;  /* 0x0000001412187224 */ /* 0x000fe200078e02ff */
[--C-:B------:R-:W-:Y:S01]  /*7240*/  IADD3 R216, P5, P4, R216, UR16, R86.reuse ;  /* 0x00000010d8d87c10 */ /* 0x100fe2000fcbe056 */
[----:B------:R-:W-:Y:S01]  /*7250*/  IMAD.HI R26, R26, 0x2, RZ ;  /* 0x000000021a1a7827 */ /* 0x000fe200078e02ff */
[----:B------:R-:W-:-:S03]  /*7260*/  IADD3 R218, P2, P3, R218, UR16, R86 ;  /* 0x00000010dada7c10 */ /* 0x000fc6000fb5e056 */
[----:B------:R-:W-:-:S04]  /*7270*/  IMAD.HI R25, R25, 0x2, RZ ;  /* 0x0000000219197827 */ /* 0x000fc800078e02ff */
[----:B------:R-:W-:Y:S02]  /*7280*/  IMAD.SHL.U32 R84, R19, 0x2, RZ ;  /* 0x0000000213547824 */ /* 0x000fe400078e00ff */
[----:B------:R-:W-:Y:S01]  /*7290*/  IMAD.SHL.U32 R87, R24, 0x2, RZ ;  /* 0x0000000218577824 */ /* 0x000fe200078e00ff */
[--C-:B------:R-:W-:Y:S01]  /*72a0*/  IADD3.X R217, PT, PT, R26, UR17, R23.reuse, P5, P4 ;  /* 0x000000111ad97c10 */ /* 0x100fe2000afe8417 */
[----:B------:R-:W-:Y:S01]  /*72b0*/  IMAD.HI R24, R24, 0x2, RZ ;  /* 0x0000000218187827 */ /* 0x000fe200078e02ff */
[----:B-1----:R-:W-:Y:S01]  /*72c0*/  BAR.SYNC.DEFER_BLOCKING 0x0 ;  /* 0x0000000000007b1d */ /* 0x002fe20000010000 */
[--C-:B------:R-:W-:Y:S02]  /*72d0*/  IADD3 R84, P5, P4, R84, UR16, R86.reuse ;  /* 0x0000001054547c10 */ /* 0x100fe4000fcbe056 */
[----:B------:R-:W-:Y:S02]  /*72e0*/  IADD3.X R219, PT, PT, R25, UR17, R23, P2, P3 ;  /* 0x0000001119db7c10 */ /* 0x000fe400097e6417 */
[----:B------:R-:W-:-:S04]  /*72f0*/  IADD3 R86, P2, P3, R87, UR16, R86 ;  /* 0x0000001057567c10 */ /* 0x000fc8000fb5e056 */
[--C-:B------:R-:W-:Y:S02]  /*7300*/  IADD3.X R87, PT, PT, R24, UR17, R23.reuse, P2, P3 ;  /* 0x0000001118577c10 */ /* 0x100fe400097e6417 */
[----:B------:R-:W-:Y:S01]  /*7310*/  ISETP.LT.OR P2, PT, R236, 0x40, P0 ;  /* 0x00000040ec00780c */ /* 0x000fe20000741670 */
[----:B------:R-:W-:Y:S01]  /*7320*/  IMAD.HI R19, R19, 0x2, RZ ;  /* 0x0000000213137827 */ /* 0x000fe200078e02ff */
[----:B------:R-:W-:Y:S02]  /*7330*/  UIADD3 UR5, UPT, UPT, UR9, 0x4000, URZ ;  /* 0x0000400009057890 */ /* 0x000fe4000fffe0ff */
[----:B------:R-:W-:Y:S02]  /*7340*/  UIADD3 UR4, UPT, UPT, UR9, 0xa000, URZ ;  /* 0x0000a00009047890 */ /* 0x000fe4000fffe0ff */
[----:B------:R-:W-:Y:S01]  /*7350*/  IADD3.X R85, PT, PT, R19, UR17, R23, P5, P4 ;  /* 0x0000001113557c10 */ /* 0x000fe2000afe8417 */
[----:B------:R-:W-:Y:S02]  /*7360*/  USHF.R.U32.HI UR19, URZ, 0x4, UR5 ;  /* 0x00000004ff137899 */ /* 0x000fe40008011605 */
[----:B------:R-:W-:Y:S01]  /*7370*/  USHF.R.U32.HI UR18, URZ, 0x4, UR4 ;  /* 0x00000004ff127899 */ /* 0x000fe20008011604 */
[----:B------:R-:W-:Y:S01]  /*7380*/  UMOV UR6, URZ ;  /* 0x000000ff00067c82 */ /* 0x000fe20008000000 */
[----:B------:R-:W-:-:S02]  /*7390*/  UMOV UR7, URZ ;  /* 0x000000ff00077c82 */ /* 0x000fc40008000000 */
[----:B------:R-:W-:Y:S08]  /*73a0*/  @P2 BRA `(.L_x_6) ;  /* 0x0000000000842947 */ /* 0x000ff00003800000 */
[----:B------:R-:W-:Y:S02]  /*73b0*/  UIADD3 UR4, UPT, UPT, UR9, 0x8000, URZ ;  /* 0x0000800009047890 */ /* 0x000fe4000fffe0ff */
[----:B------:R-:W-:Y:S02]  /*73c0*/  USHF.R.U32.HI UR14, URZ, 0x4, UR9 ;  /* 0x00000004ff0e7899 */ /* 0x000fe40008011609 */
[----:B------:R-:W-:Y:S02]  /*73d0*/  USHF.R.U32.HI UR4, URZ, 0x4, UR4 ;  /* 0x00000004ff047899 */ /* 0x000fe40008011604 */
[----:B------:R-:W-:Y:S02]  /*73e0*/  USGXT.U32 UR14, UR14, 0xe ;  /* 0x0000000e0e0e789a */ /* 0x000fe40008000000 */
[----:B------:R-:W-:Y:S02]  /*73f0*/  USGXT.U32 UR12, UR4, 0xe ;  /* 0x0000000e040c789a */ /* 0x000fe40008000000 */
[----:B------:R-:W-:-:S02]  /*7400*/  UIADD3 UR30, UP2, UPT, UR14, 0x2, URZ ;  /* 0x000000020e1e7890 */ /* 0x000fc4000ff5e0ff */
[----:B------:R-:W-:Y:S01]  /*7410*/  UIADD3 UR32, UP1, UPT, UR12, 0x80, URZ ;  /* 0x000000800c207890 */ /* 0x000fe2000ff3e0ff */
[----:B------:R-:W-:Y:S01]  /*7420*/  UMOV UR4, URZ ;  /* 0x000000ff00047c82 */ /* 0x000fe20008000000 */
[----:B------:R-:W-:Y:S01]  /*7430*/  UMOV UR34, 0x0 ;  /* 0x0000000000227882 */ /* 0x000fe20000000000 */
[----:B------:R-:W-:Y:S02]  /*7440*/  UIADD3.X UR31, UPT, UPT, UR4, 0x40004040, URZ, UP2, !UPT ;  /* 0x40004040041f7890 */ /* 0x000fe400097fe4ff */
[----:B------:R-:W-:Y:S02]  /*7450*/  UIADD3.X UR33, UPT, UPT, UR4, 0x40004040, URZ, UP1, !UPT ;  /* 0x4000404004217890 */ /* 0x000fe40008ffe4ff */
[----:B------:R-:W-:Y:S02]  /*7460*/  UIADD3.64 UR24, UPT, UPT, UR30, 0x2, URZ ;  /* 0x000000021e187897 */ /* 0x000fe4000fffe0ff */
[----:B------:R-:W-:Y:S02]  /*7470*/  UIADD3.64 UR22, UPT, UPT, UR32, 0x80, URZ ;  /* 0x0000008020167897 */ /* 0x000fe4000fffe0ff */
[----:B------:R-:W-:-:S02]  /*7480*/  UIADD3.64 UR28, UPT, UPT, UR30, 0x4, URZ ;  /* 0x000000041e1c7897 */ /* 0x000fc4000fffe0ff */
[----:B------:R-:W-:Y:S01]  /*7490*/  UIADD3.64 UR26, UPT, UPT, UR32, 0x100, URZ ;  /* 0x00000100201a7897 */ /* 0x000fe2000fffe0ff */
[----:B------:R-:W-:Y:S01]  /*74a0*/  UMOV UR35, 0x4208490 ;  /* 0x0420849000237882 */ /* 0x000fe20000000000 */
[----:B------:R-:W-:Y:S01]  /*74b0*/  UMOV UR15, 0x40004040 ;  /* 0x40004040000f7882 */ /* 0x000fe20000000000 */
[----:B------:R-:W-:Y:S01]  /*74c0*/  UMOV UR13, 0x40004040 ;  /* 0x40004040000d7882 */ /* 0x000fe20000000000 */
[----:B------:R-:W-:Y:S01]  /*74d0*/  UMOV UR36, 0x0 ;  /* 0x0000000000247882 */ /* 0x000fe20000000000 */
[----:B------:R-:W-:Y:S01]  /*74e0*/  UMOV UR37, 0x4208490 ;  /* 0x0420849000257882 */ /* 0x000fe20000000000 */
[----:B------:R-:W-:Y:S01]  /*74f0*/  UMOV UR38, 0x0 ;  /* 0x0000000000267882 */ /* 0x000fe20000000000 */
[----:B------:R-:W-:Y:S01]  /*7500*/  UMOV UR39, 0x4208490 ;  /* 0x0420849000277882 */ /* 0x000fe20000000000 */
[----:B------:R-:W-:Y:S01]  /*7510*/  UMOV UR4, UR11 ;  /* 0x0000000b00047c82 */ /* 0x000fe20008000000 */
[----:B------:R-:W-:Y:S01]  /*7520*/  UMOV UR5, URZ ;  /* 0x000000ff00057c82 */ /* 0x000fe20008000000 */
[----:B------:R0:W-:Y:S01]  /*7530*/  UTCHMMA gdesc[UR12], gdesc[UR14], tmem[UR8], tmem[UR34], idesc[UR35], !UPT ;  /* 0x00ff220e0c0075ea */ /* 0x0001e2000f800008 */
[----:B------:R-:W-:Y:S01]  /*7540*/  UMOV UR40, 0x0 ;  /* 0x0000000000287882 */ /* 0x000fe20000000000 */
[----:B------:R-:W-:Y:S01]  /*7550*/  UMOV UR41, 0x4208490 ;  /* 0x0420849000297882 */ /* 0x000fe20000000000 */
[----:B------:R0:W-:Y:S01]  /*7560*/  UTCHMMA gdesc[UR32], gdesc[UR30], tmem[UR8], tmem[UR36], idesc[UR37], UPT ;  /* 0x00ff241e200075ea */ /* 0x0001e2000b800008 */
[----:B------:R-:W-:Y:S01]  /*7570*/  UMOV UR4, UR4 ;  /* 0x0000000400047c82 */ /* 0x000fe20008000000 */
[----:B------:R0:W-:Y:S01]  /*7580*/  UTCHMMA gdesc[UR22], gdesc[UR24], tmem[UR8], tmem[UR38], idesc[UR39], UPT ;  /* 0x00ff2618160075ea */ /* 0x0001e2000b800008 */
[----:B------:R0:W-:Y:S01]  /*7590*/  UTCHMMA gdesc[UR26], gdesc[UR28], tmem[UR8], tmem[UR40], idesc[UR41], UPT ;  /* 0x00ff281c1a0075ea */ /* 0x0001e2000b800008 */
[----:B------:R0:W-:Y:S01]  /*75a0*/  UTCBAR [UR4], URZ ;  /* 0x000000ff040073e9 */ /* 0x0001e200080000ff */
[----:B------:R-:W-:Y:S01]  /*75b0*/  NOP ;  /* 0x0000000000007918 */ /* 0x000fe20000000000 */
.L_x_6:
[----:B------:R-:W-:Y:S01]  /*75c0*/  SHF.R.S32.HI R19, RZ, 0x1f, R236 ;  /* 0x0000001fff137819 */ /* 0x000fe200000114ec */
[----:B0-----:R-:W-:Y:S01]  /*75d0*/  USGXT.U32 UR14, UR19, 0xe ;  /* 0x0000000e130e789a */ /* 0x001fe20008000000 */
[----:B------:R-:W-:Y:S01]  /*75e0*/  IADD3 R174, P6, PT, R230, UR16, RZ ;  /* 0x00000010e6ae7c10 */ /* 0x000fe2000ffde0ff */
[----:B------:R-:W-:Y:S01]  /*75f0*/  USGXT.U32 UR12, UR18, 0xe ;  /* 0x0000000e120c789a */ /* 0x000fe20008000000 */
[----:B------:R-:W-:Y:S01]  /*7600*/  LEA.HI R19, R19, R236, RZ, 0x6 ;  /* 0x000000ec13137211 */ /* 0x000fe200078f30ff */
[----:B------:R-:W-:Y:S01]  /*7610*/  UIADD3 UR30, UP2, UPT, UR14, 0x2, URZ ;  /* 0x000000020e1e7890 */ /* 0x000fe2000ff5e0ff */
[----:B------:R-:W-:Y:S01]  /*7620*/  IADD3 R178, P2, PT, R228, UR16, RZ ;  /* 0x00000010e4b27c10 */ /* 0x000fe2000ff5e0ff */
[----:B------:R-:W-:Y:S01]  /*7630*/  UIADD3 UR32, UP1, UPT, UR12, 0x80, URZ ;  /* 0x000000800c207890 */ /* 0x000fe2000ff3e0ff */
[----:B------:R-:W-:Y:S01]  /*7640*/  SHF.R.S32.HI R19, RZ, 0x6, R19 ;  /* 0x00000006ff137819 */ /* 0x000fe20000011413 */
[----:B------:R-:W-:Y:S01]  /*7650*/  UIADD3.X UR31, UPT, UPT, UR7, 0x40004040, URZ, UP2, !UPT ;  /* 0x40004040071f7890 */ /* 0x000fe200097fe4ff */
[----:B------:R-:W-:Y:S01]  /*7660*/  IADD3.X R175, PT, PT, R235, UR17, RZ, P6, !PT ;  /* 0x00000011ebaf7c10 */ /* 0x000fe2000b7fe4ff */
[----:B------:R-:W-:Y:S01]  /*7670*/  UIADD3.X UR33, UPT, UPT, UR6, 0x40004040, URZ, UP1, !UPT ;  /* 0x4000404006217890 */ /* 0x000fe20008ffe4ff */
[----:B------:R-:W-:Y:S01]  /*7680*/  VIMNMX R23, PT, PT, R19, 0x1, !PT ;  /* 0x0000000113177848 */ /* 0x000fe20007fe0100 */
[----:B------:R-:W-:Y:S01]  /*7690*/  IMAD.SHL.U32 R19, R21, 0x40, RZ ;  /* 0x0000004015137824 */ /* 0x000fe200078e00ff */
[----:B------:R-:W-:Y:S01]  /*76a0*/  IADD3 R184, P6, PT, R179, UR16, RZ ;  /* 0x00000010b3b87c10 */ /* 0x000fe2000ffde0ff */
[----:B------:R-:W-:Y:S01]  /*76b0*/  UMOV UR4, URZ ;  /* 0x000000ff00047c82 */ /* 0x000fe20008000000 */
[----:B------:R-:W-:Y:S01]  /*76c0*/  IADD3.X R179, PT, PT, R233, UR17, RZ, P2, !PT ;  /* 0x00000011e9b37c10 */ /* 0x000fe200097fe4ff */
[----:B------:R-:W-:Y:S01]  /*76d0*/  VIADD R21, R23, 0xffffffff ;  /* 0xffffffff17157836 */ /* 0x000fe20000000000 */
[----:B------:R-:W-:Y:S01]  /*76e0*/  IADD3 R172, P3, PT, R227, UR16, RZ ;  /* 0x00000010e3ac7c10 */ /* 0x000fe2000ff7e0ff */
[----:B------:R-:W-:Y:S01]  /*76f0*/  IMAD.SHL.U32 R20, R20, 0x40, RZ ;  /* 0x0000004014147824 */ /* 0x000fe200078e00ff */
[----:B------:R-:W-:-:S02]  /*7700*/  IADD3 R176, P5, PT, R225, UR16, RZ ;  /* 0x00000010e1b07c10 */ /* 0x000fc4000ffbe0ff */
[----:B------:R-:W-:Y:S02]  /*7710*/  ISETP.NE.U32.AND P2, PT, R21, RZ, PT ;  /* 0x000000ff1500720c */ /* 0x000fe40003f45070 */
[----:B------:R-:W-:Y:S02]  /*7720*/  IADD3 R180, P4, PT, R173, UR16, RZ ;  /* 0x00000010adb47c10 */ /* 0x000fe4000ff9e0ff */
[----:B------:R-:W-:Y:S02]  /*7730*/  IADD3.X R173, PT, PT, R234, UR17, RZ, P3, !PT ;  /* 0x00000011eaad7c10 */ /* 0x000fe40009ffe4ff */
[----:B------:R-:W-:Y:S02]  /*7740*/  IADD3.X R177, PT, PT, R232, UR17, RZ, P5, !PT ;  /* 0x00000011e8b17c10 */ /* 0x000fe4000affe4ff */
[----:B------:R-:W-:Y:S02]  /*7750*/  IADD3 R182, P3, PT, R226, UR16, RZ ;  /* 0x00000010e2b67c10 */ /* 0x000fe4000ff7e0ff */
[----:B------:R-:W-:-:S02]  /*7760*/  IADD3 R186, P5, PT, R224, UR16, RZ ;  /* 0x00000010e0ba7c10 */ /* 0x000fc4000ffbe0ff */
[----:B------:R-:W-:Y:S02]  /*7770*/  IADD3.X R181, PT, PT, R231, UR17, RZ, P4, !PT ;  /* 0x00000011e7b57c10 */ /* 0x000fe4000a7fe4ff */
[----:B------:R-:W-:Y:S02]  /*7780*/  IADD3.X R183, PT, PT, R229, UR17, RZ, P3, !PT ;  /* 0x00000011e5b77c10 */ /* 0x000fe40009ffe4ff */
[----:B------:R-:W-:Y:S02]  /*7790*/  IADD3.X R185, PT, PT, R223, UR17, RZ, P6, !PT ;  /* 0x00000011dfb97c10 */ /* 0x000fe4000b7fe4ff */
[----:B------:R-:W-:Y:S01]  /*77a0*/  IADD3.X R187, PT, PT, R222, UR17, RZ, P5, !PT ;  /* 0x00000011debb7c10 */ /* 0x000fe2000affe4ff */
[----:B------:R-:W-:Y:S06]  /*77b0*/  @!P2 BRA `(.L_x_7) ;  /* 0x000000200054a947 */ /* 0x000fec0003800000 */
[----:B------:R-:W-:Y:S01]  /*77c0*/  VIADD R22, R22, 0xffffffc0 ;  /* 0xffffffc016167836 */ /* 0x000fe20000000000 */
[----:B------:R-:W-:Y:S02]  /*77d0*/  UIADD3.64 UR22, UPT, UPT, UR32, 0x80, URZ ;  /* 0x0000008020167897 */ /* 0x000fe4000fffe0ff */
[----:B------:R-:W-:Y:S02]  /*77e0*/  UIADD3.64 UR24, UPT, UPT, UR30, 0x2, URZ ;  /* 0x000000021e187897 */ /* 0x000fe4000fffe0ff */
[----:B------:R-:W-:Y:S01]  /*77f0*/  R2UR UR19, R22 ;  /* 0x00000000161372ca */ /* 0x000fe200000e0000 */
[----:B------:R-:W-:Y:S02]  /*7800*/  UIADD3.64 UR26, UPT, UPT, UR32, 0x100, URZ ;  /* 0x00000100201a7897 */ /* 0x000fe4000fffe0ff */
[----:B------:R-:W-:Y:S01]  /*7810*/  UIADD3.64 UR28, UPT, UPT, UR30, 0x4, URZ ;  /* 0x000000041e1c7897 */ /* 0x000fe2000fffe0ff */
[----:B------:R-:W-:Y:S01]  /*7820*/  UMOV UR18, 0x1 ;  /* 0x0000000100127882 */ /* 0x000fe20000000000 */
[----:B------:R-:W-:-:S10]  /*7830*/  UMOV UR5, URZ ;  /* 0x000000ff00057c82 */ /* 0x000fd40008000000 */
.L_x_10:
[----:B------:R-:W-:Y:S01]  /*7840*/  USHF.L.U32 UR4, UR4, 0x1f, URZ ;  /* 0x0000001f04047899 */ /* 0x000fe200080006ff */
[----:B0-----:R-:W0:Y:S01]  /*7850*/  S2R R23, SR_TID.X ;  /* 0x0000000000177919 */ /* 0x001e220000002100 */
[----:B------:R-:W-:-:S04]  /*7860*/  IMAD.WIDE R218, R20, 0x2, R218 ;  /* 0x0000000214da7825 */ /* 0x000fc800078e02da */
[----:B------:R-:W-:-:S04]  /*7870*/  IMAD.U32 R22, RZ, RZ, UR4 ;  /* 0x00000004ff167e24 */ /* 0x000fc8000f8e00ff */
[----:B------:R-:W1:Y:S01]  /*7880*/  SYNCS.PHASECHK.TRANS64.TRYWAIT P2, [UR11], R22 ;  /* 0x00000016ff0075a7 */ /* 0x000e62000804110b */
[----:B0-----:R-:W-:-:S04]  /*7890*/  SHF.R.U32.HI R23, RZ, 0x6, R23 ;  /* 0x00000006ff177819 */ /* 0x001fc80000011617 */
[----:B------:R-:W-:-:S04]  /*78a0*/  SGXT.U32 R23, R23, 0x1 ;  /* 0x000000011717781a */ /* 0x000fc80000000000 */
[----:B------:R-:W-:Y:S01]  /*78b0*/  ISETP.GE.AND P6, PT, R23, UR19, PT ;  /* 0x0000001317007c0c */ /* 0x000fe2000bfc6270 */
[----:B-1----:R-:W-:-:S12]  /*78c0*/  @!P2 BRA `(.L_x_8) ;  /* 0x0000004000a0a947 */ /* 0x002fd80003800000 */
.L_x_16:
[----:B------:R0:W-:Y:S01]  /*78d0*/  STL [R1+0x10c], R91 ;  /* 0x00010c5b01007387 */ /* 0x0001e20000100800 */
[----:B------:R-:W-:Y:S01]  /*78e0*/  PRMT R228, RZ, 0x7610, R228 ;  /* 0x00007610ffe47816 */ /* 0x000fe200000000e4 */
[C---:B------:R-:W-:Y:S01]  /*78f0*/  IMAD.WIDE R88, R20.reuse, 0x2, R88 ;  /* 0x0000000214587825 */ /* 0x040fe200078e0258 */
[----:B------:R-:W-:Y:S01]  /*7900*/  PRMT R229, RZ, 0x7610, R229 ;  /* 0x00007610ffe57816 */ /* 0x000fe200000000e5 */
[----:B------:R1:W-:Y:S02]  /*7910*/  STL [R1+0x108], R21 ;  /* 0x0001081501007387 */ /* 0x0003e40000100800 */
[C---:B------:R-:W-:Y:S02]  /*7920*/  IMAD.WIDE R166, R20.reuse, 0x2, R166 ;  /* 0x0000000214a67825 */ /* 0x040fe400078e02a6 */
[----:B------:R-:W2:Y:S02]  /*7930*/  @!P6 LDG.E.U16 R228, desc[UR20][R88.64] ;  /* 0x0000001458e4e981 */ /* 0x000ea4000c1e1500 */
[C---:B------:R-:W-:Y:S01]  /*7940*/  IMAD.WIDE R172, R20.reuse, 0x2, R172 ;  /* 0x0000000214ac7825 */ /* 0x040fe200078e02ac */
[----:B0-----:R-:W1:Y:S03]  /*7950*/  S2R R91, SR_TID.X ;  /* 0x00000000005b7919 */ /* 0x001e660000002100 */
[C---:B------:R-:W-:Y:S01]  /*7960*/  IMAD.WIDE R190, R20.reuse, 0x2, R190 ;  /* 0x0000000214be7825 */ /* 0x040fe200078e02be */
[----:B------:R0:W-:Y:S03]  /*7970*/  STL [R1+0x104], R0 ;  /* 0x0001040001007387 */ /* 0x0001e60000100800 */
[----:B------:R-:W-:-:S04]  /*7980*/  IMAD.WIDE R212, R20, 0x2, R212 ;  /* 0x0000000214d47825 */ /* 0x000fc800078e02d4 */
[----:B------:R-:W-:-:S04]  /*7990*/  IMAD.WIDE R188, R20, 0x2, R188 ;  /* 0x0000000214bc7825 */ /* 0x000fc800078e02bc */
[----:B------:R-:W-:-:S04]  /*79a0*/  IMAD.WIDE R174, R20, 0x2, R174 ;  /* 0x0000000214ae7825 */ /* 0x000fc800078e02ae */
[----:B------:R-:W-:-:S04]  /*79b0*/  IMAD.WIDE R206, R20, 0x2, R206 ;  /* 0x0000000214ce7825 */ /* 0x000fc800078e02ce */
[----:B------:R-:W-:-:S04]  /*79c0*/  IMAD.WIDE R196, R20, 0x2, R196 ;  /* 0x0000000214c47825 */ /* 0x000fc800078e02c4 */
[----:B------:R-:W-:-:S04]  /*79d0*/  IMAD.WIDE R216, R20, 0x2, R216 ;  /* 0x0000000214d87825 */ /* 0x000fc800078e02d8 */
[C---:B------:R-:W-:Y:S01]  /*79e0*/  IMAD.WIDE R182, R20.reuse, 0x2, R182 ;  /* 0x0000000214b67825 */ /* 0x040fe200078e02b6 */
[--C-:B-1----:R-:W-:Y:S02]  /*79f0*/  SHF.R.U32.HI R21, RZ, 0x6, R91.reuse ;  /* 0x00000006ff157819 */ /* 0x102fe4000001165b */
[----:B0-----:R-:W-:Y:S01]  /*7a00*/  SHF.R.U32.HI R0, RZ, 0x6, R91 ;  /* 0x00000006ff007819 */ /* 0x001fe2000001165b */
[----:B------:R-:W-:Y:S01]  /*7a10*/  IMAD.WIDE R204, R20, 0x2, R204 ;  /* 0x0000000214cc7825 */ /* 0x000fe200078e02cc */
[----:B------:R-:W-:Y:S02]  /*7a20*/  SGXT.U32 R21, R21, 0x1 ;  /* 0x000000011515781a */ /* 0x000fe40000000000 */
[----:B------:R-:W-:Y:S01]  /*7a30*/  SGXT.U32 R0, R0, 0x1 ;  /* 0x000000010000781a */ /* 0x000fe20000000000 */
[----:B------:R-:W-:Y:S01]  /*7a40*/  IMAD.WIDE R180, R20, 0x2, R180 ;  /* 0x0000000214b47825 */ /* 0x000fe200078e02b4 */
[----:B------:R-:W-:Y:S02]  /*7a50*/  LOP3.LUT R21, R21, 0x2, RZ, 0xfc, !PT ;  /* 0x0000000215157812 */ /* 0x000fe400078efcff */
[----:B------:R-:W-:Y:S01]  /*7a60*/  LOP3.LUT R0, R0, 0x10, RZ, 0xfc, !PT ;  /* 0x0000001000007812 */ /* 0x000fe200078efcff */
[----:B------:R-:W-:Y:S01]  /*7a70*/  IMAD.WIDE R198, R20, 0x2, R198 ;  /* 0x0000000214c67825 */ /* 0x000fe200078e02c6 */
[----:B------:R-:W-:-:S02]  /*7a80*/  ISETP.GE.AND P2, PT, R21, UR19, PT ;  /* 0x0000001315007c0c */ /* 0x000fc4000bf46270 */
[----:B------:R-:W-:Y:S02]  /*7a90*/  SHF.R.U32.HI R21, RZ, 0x6, R91 ;  /* 0x00000006ff157819 */ /* 0x000fe4000001165b */
[----:B------:R-:W-:Y:S02]  /*7aa0*/  ISETP.GE.AND P5, PT, R0, UR19, PT ;  /* 0x0000001300007c0c */ /* 0x000fe4000bfa6270 */
[----:B------:R-:W-:-:S04]  /*7ab0*/  SGXT.U32 R21, R21, 0x1 ;  /* 0x000000011515781a */ /* 0x000fc80000000000 */
[----:B------:R-:W-:-:S03]  /*7ac0*/  LOP3.LUT R21, R21, 0x8, RZ, 0xfc, !PT ;  /* 0x0000000815157812 */ /* 0x000fc600078efcff */
[----:B------:R-:W3:Y:S01]  /*7ad0*/  @!P2 LDG.E.U16 R229, desc[UR20][R166.64] ;  /* 0x00000014a6e5a981 */ /* 0x000ee2000c1e1500 */
[----:B------:R-:W-:Y:S02]  /*7ae0*/  ISETP.GE.AND P3, PT, R21, UR19, PT ;  /* 0x0000001315007c0c */ /* 0x000fe4000bf66270 */
[----:B------:R-:W-:-:S04]  /*7af0*/  SHF.R.U32.HI R21, RZ, 0x6, R91 ;  /* 0x00000006ff157819 */ /* 0x000fc8000001165b */
[----:B------:R-:W-:-:S04]  /*7b00*/  SGXT.U32 R21, R21, 0x1 ;  /* 0x000000011515781a */ /* 0x000fc80000000000 */
[----:B------:R-:W-:-:S04]  /*7b10*/  LOP3.LUT R21, R21, 0xa, RZ, 0xfc, !PT ;  /* 0x0000000a15157812 */ /* 0x000fc800078efcff */
        /* <DEDUP_REMOVED lines=9> */
[----:B------:R-:W0:Y:S01]  /*7bb0*/  S2R R21, SR_TID.X ;  /* 0x0000000000157919 */ /* 0x000e220000002100 */
[----:B------:R-:W-:Y:S02]  /*7bc0*/  SHF.R.U32.HI R0, RZ, 0x6, R91 ;  /* 0x00000006ff007819 */ /* 0x000fe4000001165b */
[----:B------:R-:W-:Y:S02]  /*7bd0*/  PRMT R230, RZ, 0x7610, R230 ;  /* 0x00007610ffe67816 */ /* 0x000fe400000000e6 */
[----:B------:R-:W-:-:S04]  /*7be0*/  SGXT.U32 R0, R0, 0x1 ;  /* 0x000000010000781a */ /* 0x000fc80000000000 */
[----:B------:R-:W-:Y:S01]  /*7bf0*/  LOP3.LUT R0, R0, 0x1a, RZ, 0xfc, !PT ;  /* 0x0000001a00007812 */ /* 0x000fe200078efcff */
[----:B------:R-:W4:Y:S03]  /*7c00*/  @!P3 LDG.E.U16 R230, desc[UR20][R172.64] ;  /* 0x00000014ace6b981 */ /* 0x000f26000c1e1500 */
[----:B------:R-:W-:Y:S02]  /*7c10*/  ISETP.GE.AND P3, PT, R0, UR19, PT ;  /* 0x0000001300007c0c */ /* 0x000fe4000bf66270 */
[----:B------:R-:W-:Y:S02]  /*7c20*/  PRMT R235, RZ, 0x7610, R235 ;  /* 0x00007610ffeb7816 */ /* 0x000fe400000000eb */
[----:B------:R-:W-:-:S09]  /*7c30*/  PRMT R240, RZ, 0x7610, R240 ;  /* 0x00007610fff07816 */ /* 0x000fd200000000f0 */
[----:B------:R-:W3:Y:S01]  /*7c40*/  @!P3 LDG.E.U16 R235, desc[UR20][R190.64] ;  /* 0x00000014beebb981 */ /* 0x000ee2000c1e1500 */
[----:B------:R-:W-:Y:S02]  /*7c50*/  ISETP.GE.AND P3, PT, R6, UR19, PT ;  /* 0x0000001306007c0c */ /* 0x000fe4000bf66270 */
[----:B0-----:R-:W-:-:S04]  /*7c60*/  SHF.R.U32.HI R0, RZ, 0x6, R21 ;  /* 0x00000006ff007819 */ /* 0x001fc80000011615 */
[----:B------:R-:W-:-:S04]  /*7c70*/  SGXT.U32 R0, R0, 0x1 ;  /* 0x000000010000781a */ /* 0x000fc80000000000 */
[----:B------:R-:W-:-:S03]  /*7c80*/  LOP3.LUT R0, R0, 0xc, RZ, 0xfc, !PT ;  /* 0x0000000c00007812 */ /* 0x000fc600078efcff */
[----:B------:R-:W3:Y:S01]  /*7c90*/  @!P3 LDG.E.U16 R240, desc[UR20][R212.64] ;  /* 0x00000014d4f0b981 */ /* 0x000ee2000c1e1500 */
[----:B------:R-:W-:Y:S02]  /*7ca0*/  ISETP.GE.AND P3, PT, R0, UR19, PT ;  /* 0x0000001300007c0c */ /* 0x000fe4000bf66270 */
[----:B------:R-:W0:Y:S01]  /*7cb0*/  S2R R0, SR_TID.X ;  /* 0x0000000000007919 */ /* 0x000e220000002100 */
[----:B------:R-:W-:Y:S02]  /*7cc0*/  PRMT R231, RZ, 0x7610, R231 ;  /* 0x00007610ffe77816 */ /* 0x000fe400000000e7 */
[----:B------:R-:W-:-:S04]  /*7cd0*/  PRMT R234, RZ, 0x7610, R234 ;  /* 0x00007610ffea7816 */ /* 0x000fc800000000ea */
[----:B------:R-:W3:Y:S01]  /*7ce0*/  @!P4 LDG.E.U16 R231, desc[UR20][R174.64] ;  /* 0x00000014aee7c981 */ /* 0x000ee2000c1e1500 */
[----:B------:R-:W-:-:S03]  /*7cf0*/  ISETP.GE.AND P4, PT, R3, UR19, PT ;  /* 0x0000001303007c0c */ /* 0x000fc6000bf86270 */
[----:B------:R-:W3:Y:S01]  /*7d00*/  @!P2 LDG.E.U16 R234, desc[UR20][R188.64] ;  /* 0x00000014bceaa981 */ /* 0x000ee2000c1e1500 */
[----:B------:R-:W-:Y:S02]  /*7d10*/  ISETP.GE.AND P2, PT, R8, UR19, PT ;  /* 0x0000001308007c0c */ /* 0x000fe4000bf46270 */
[----:B------:R-:W-:Y:S02]  /*7d20*/  SHF.R.U32.HI R21, RZ, 0x6, R21 ;  /* 0x00000006ff157819 */ /* 0x000fe40000011615 */
[----:B------:R-:W-:Y:S02]  /*7d30*/  PRMT R236, RZ, 0x7610, R236 ;  /* 0x00007610ffec7816 */ /* 0x000fe400000000ec */
[----:B------:R-:W-:Y:S02]  /*7d40*/  SGXT.U32 R21, R21, 0x1 ;  /* 0x000000011515781a */ /* 0x000fe40000000000 */
[----:B------:R-:W-:Y:S02]  /*7d50*/  PRMT R239, RZ, 0x7610, R239 ;  /* 0x00007610ffef7816 */ /* 0x000fe400000000ef */
[----:B------:R-:W-:Y:S01]  /*7d60*/  LOP3.LUT R21, R21, 0x4, RZ, 0xfc, !PT ;  /* 0x0000000415157812 */ /* 0x000fe200078efcff */
[----:B------:R-:W3:Y:S01]  /*7d70*/  @!P4 LDG.E.U16 R236, desc[UR20][R196.64] ;  /* 0x00000014c4ecc981 */ /* 0x000ee2000c1e1500 */
[----:B------:R-:W-:-:S03]  /*7d80*/  ISETP.GE.AND P4, PT, R7, UR19, PT ;  /* 0x0000001307007c0c */ /* 0x000fc6000bf86270 */
[----:B------:R-:W3:Y:S01]  /*7d90*/  @!P2 LDG.E.U16 R239, desc[UR20][R206.64] ;  /* 0x00000014ceefa981 */ /* 0x000ee2000c1e1500 */
[----:B------:R-:W-:Y:S02]  /*7da0*/  ISETP.GE.AND P2, PT, R21, UR19, PT ;  /* 0x0000001315007c0c */ /* 0x000fe4000bf46270 */
[----:B0-----:R-:W-:Y:S02]  /*7db0*/  SHF.R.U32.HI R21, RZ, 0x6, R0 ;  /* 0x00000006ff157819 */ /* 0x001fe40000011600 */
[----:B------:R-:W-:Y:S02]  /*7dc0*/  PRMT R241, RZ, 0x7610, R241 ;  /* 0x00007610fff17816 */ /* 0x000fe400000000f1 */
[----:B------:R-:W-:Y:S02]  /*7dd0*/  SGXT.U32 R21, R21, 0x1 ;  /* 0x000000011515781a */ /* 0x000fe40000000000 */
[----:B------:R-:W-:Y:S02]  /*7de0*/  PRMT R233, RZ, 0x7610, R233 ;  /* 0x00007610ffe97816 */ /* 0x000fe400000000e9 */
[----:B------:R-:W-:Y:S01]  /*7df0*/  LOP3.LUT R21, R21, 0x6, RZ, 0xfc, !PT ;  /* 0x0000000615157812 */ /* 0x000fe200078efcff */
[----:B------:R-:W3:Y:S03]  /*7e00*/  @!P4 LDG.E.U16 R241, desc[UR20][R216.64] ;  /* 0x00000014d8f1c981 */ /* 0x000ee6000c1e1500 */
[----:B------:R-:W-:Y:S01]  /*7e10*/  ISETP.GE.AND P4, PT, R21, UR19, PT ;  /* 0x0000001315007c0c */ /* 0x000fe2000bf86270 */
[----:B------:R-:W3:Y:S01]  /*7e20*/  @!P6 LDG.E.U16 R233, desc[UR20][R182.64] ;  /* 0x00000014b6e9e981 */ /* 0x000ee2000c1e1500 */
[----:B------:R-:W-:Y:S01]  /*7e30*/  ISETP.GE.AND P6, PT, R5, UR19, PT ;  /* 0x0000001305007c0c */ /* 0x000fe2000bfc6270 */
[----:B------:R-:W0:Y:S01]  /*7e40*/  S2R R21, SR_TID.X ;  /* 0x0000000000157919 */ /* 0x000e220000002100 */
[----:B------:R-:W-:-:S02]  /*7e50*/  PRMT R238, RZ, 0x7610, R238 ;  /* 0x00007610ffee7816 */ /* 0x000fc400000000ee */
[----:B------:R-:W-:-:S09]  /*7e60*/  SHF.R.U32.HI R0, RZ, 0x6, R0 ;  /* 0x00000006ff007819 */ /* 0x000fd20000011600 */
[----:B------:R-:W3:Y:S01]  /*7e70*/  @!P6 LDG.E.U16 R238, desc[UR20][R204.64] ;  /* 0x00000014cceee981 */ /* 0x000ee2000c1e1500 */
[----:B------:R-:W-:Y:S02]  /*7e80*/  ISETP.GE.AND P6, PT, R10, UR19, PT ;  /* 0x000000130a007c0c */ /* 0x000fe4000bfc6270 */
[----:B------:R-:W-:Y:S02]  /*7e90*/  SGXT.U32 R0, R0, 0x1 ;  /* 0x000000010000781a */ /* 0x000fe40000000000 */
[----:B------:R-:W-:Y:S02]  /*7ea0*/  PRMT R243, RZ, 0x7610, R243 ;  /* 0x00007610fff37816 */ /* 0x000fe400000000f3 */
[----:B------:R-:W-:-:S07]  /*7eb0*/  LOP3.LUT R0, R0, 0xe, RZ, 0xfc, !PT ;  /* 0x0000000e00007812 */ /* 0x000fce00078efcff */
[----:B------:R-:W3:Y:S01]  /*7ec0*/  @!P6 LDG.E.U16 R243, desc[UR20][R218.64] ;  /* 0x00000014daf3e981 */ /* 0x000ee2000c1e1500 */
[----:B------:R-:W-:Y:S02]  /*7ed0*/  ISETP.GE.AND P6, PT, R0, UR19, PT ;  /* 0x0000001300007c0c */ /* 0x000fe4000bfc6270 */
[--C-:B0-----:R-:W-:Y:S02]  /*7ee0*/  SHF.R.U32.HI R0, RZ, 0x6, R21.reuse ;  /* 0x00000006ff007819 */ /* 0x101fe40000011615 */
[----:B------:R-:W-:Y:S01]  /*7ef0*/  SHF.R.U32.HI R21, RZ, 0x6, R21 ;  /* 0x00000006ff157819 */ /* 0x000fe20000011615 */
[----:B------:R-:W-:Y:S01]  /*7f00*/  IMAD.WIDE R176, R20, 0x2, R176 ;  /* 0x0000000214b07825 */ /* 0x000fe200078e02b0 */
[----:B------:R-:W-:Y:S02]  /*7f10*/  PRMT R245, RZ, 0x7610, R245 ;  /* 0x00007610fff57816 */ /* 0x000fe400000000f5 */
[----:B------:R-:W-:-:S04]  /*7f20*/  SGXT.U32 R21, R21, 0x1 ;  /* 0x000000011515781a */ /* 0x000fc80000000000 */
[----:B------:R-:W-:Y:S01]  /*7f30*/  LOP3.LUT R21, R21, 0x14, RZ, 0xfc, !PT ;  /* 0x0000001415157812 */ /* 0x000fe200078efcff */
[----:B------:R-:W3:Y:S03]  /*7f40*/  @!P3 LDG.E.U16 R245, desc[UR20][R176.64] ;  /* 0x00000014b0f5b981 */ /* 0x000ee6000c1e1500 */
[----:B------:R-:W-:Y:S02]  /*7f50*/  ISETP.GE.AND P3, PT, R21, UR19, PT ;  /* 0x0000001315007c0c */ /* 0x000fe4000bf66270 */
[----:B------:R-:W0:Y:S01]  /*7f60*/  S2R R21, SR_TID.X ;  /* 0x0000000000157919 */ /* 0x000e220000002100 */
[----:B------:R-:W-:-:S06]  /*7f70*/  PRMT R232, RZ, 0x7610, R232 ;  /* 0x00007610ffe87816 */ /* 0x000fcc00000000e8 */
[----:B------:R-:W3:Y:S01]  /*7f80*/  @!P5 LDG.E.U16 R232, desc[UR20][R180.64] ;  /* 0x00000014b4e8d981 */ /* 0x000ee2000c1e1500 */
[----:B------:R-:W-:Y:S02]  /*7f90*/  ISETP.GE.AND P5, PT, R4, UR19, PT ;  /* 0x0000001304007c0c */ /* 0x000fe4000bfa6270 */
[----:B------:R-:W-:Y:S01]  /*7fa0*/  SGXT.U32 R0, R0, 0x1 ;  /* 0x000000010000781a */ /* 0x000fe20000000000 */
[----:B------:R-:W-:Y:S01]  /*7fb0*/  IMAD.WIDE R168, R20, 0x2, R168 ;  /* 0x0000000214a87825 */ /* 0x000fe200078e02a8 */
[----:B------:R-:W-:Y:S02]  /*7fc0*/  PRMT R237, RZ, 0x7610, R237 ;  /* 0x00007610ffed7816 */ /* 0x000fe400000000ed */
[----:B------:R-:W-:Y:S02]  /*7fd0*/  PRMT R244, RZ, 0x7610, R244 ;  /* 0x00007610fff47816 */ /* 0x000fe400000000f4 */
[----:B------:R-:W-:-:S04]  /*7fe0*/  LOP3.LUT R0, R0, 0x16, RZ, 0xfc, !PT ;  /* 0x0000001600007812 */ /* 0x000fc800078efcff */
[----:B------:R-:W3:Y:S01]  /*7ff0*/  @!P2 LDG.E.U16 R244, desc[UR20][R168.64] ;  /* 0x00000014a8f4a981 */ /* 0x000ee2000c1e1500 */
[----:B------:R-:W-:-:S03]  /*8000*/  ISETP.GE.AND P2, PT, R0, UR19, PT ;  /* 0x0000001300007c0c */ /* 0x000fc6000bf46270 */
        /* <DEDUP_REMOVED lines=9> */
[----:B------:R-:W-:Y:S01]  /*80a0*/  ISETP.GE.AND P5, PT, R21, UR19, PT ;  /* 0x0000001315007c0c */ /* 0x000fe2000bfa6270 */
[C---:B------:R-:W-:Y:S01]  /*80b0*/  IMAD.WIDE R184, R20.reuse, 0x2, R184 ;  /* 0x0000000214b87825 */ /* 0x040fe200078e02b8 */
[----:B------:R-:W-:Y:S02]  /*80c0*/  PRMT R24, RZ, 0x7610, R24 ;  /* 0x00007610ff187816 */ /* 0x000fe40000000018 */
[----:B------:R-:W-:Y:S01]  /*80d0*/  PRMT R26, RZ, 0x7610, R26 ;  /* 0x00007610ff1a7816 */ /* 0x000fe2000000001a */
[----:B------:R-:W-:-:S03]  /*80e0*/  IMAD.WIDE R192, R20, 0x2, R192 ;  /* 0x0000000214c07825 */ /* 0x000fc600078e02c0 */
[----:B------:R-:W3:Y:S01]  /*80f0*/  @!P3 LDG.E.U16 R24, desc[UR20][R184.64] ;  /* 0x00000014b818b981 */ /* 0x000ee2000c1e1500 */
[----:B------:R-:W-:-:S04]  /*8100*/  ISETP.GE.AND P3, PT, R11, UR19, PT ;  /* 0x000000130b007c0c */ /* 0x000fc8000bf66270 */
[----:B------:R-:W3:Y:S01]  /*8110*/  @!P5 LDG.E.U16 R26, desc[UR20][R192.64] ;  /* 0x00000014c01ad981 */ /* 0x000ee2000c1e1500 */
        /* <DEDUP_REMOVED lines=13> */
[----:B------:R-:W3:Y:S05]  /*81f0*/  @!P3 LDG.E.U16 R224, desc[UR20][R80.64] ;  /* 0x0000001450e0b981 */ /* 0x000eea000c1e1500 */
[----:B------:R-:W3:Y:S01]  /*8200*/  @!P5 LDG.E.U16 R226, desc[UR20][R84.64] ;  /* 0x0000001454e2d981 */ /* 0x000ee2000c1e1500 */
[----:B------:R-:W-:Y:S01]  /*8210*/  PRMT R22, RZ, 0x7610, R22 ;  /* 0x00007610ff167816 */ /* 0x000fe20000000016 */
[----:B------:R-:W-:-:S05]  /*8220*/  IMAD.WIDE R170, R20, 0x2, R170 ;  /* 0x0000000214aa7825 */ /* 0x000fca00078e02aa */
[----:B------:R-:W3:Y:S01]  /*8230*/  @!P4 LDG.E.U16 R22, desc[UR20][R170.64] ;  /* 0x00000014aa16c981 */ /* 0x000ee2000c1e1500 */
[----:B------:R-:W-:-:S04]  /*8240*/  SGXT.U32 R0, R0, 0x1 ;  /* 0x000000010000781a */ /* 0x000fc80000000000 */
[----:B------:R-:W-:-:S04]  /*8250*/  LOP3.LUT R0, R0, 0x1e, RZ, 0xfc, !PT ;  /* 0x0000001e00007812 */ /* 0x000fc800078efcff */
[----:B------:R-:W-:Y:S01]  /*8260*/  ISETP.GE.AND P4, PT, R0, UR19, PT ;  /* 0x0000001300007c0c */ /* 0x000fe2000bf86270 */
[C---:B------:R-:W-:Y:S01]  /*8270*/  IMAD.WIDE R194, R20.reuse, 0x2, R194 ;  /* 0x0000000214c27825 */ /* 0x040fe200078e02c2 */
[----:B------:R-:W-:Y:S02]  /*8280*/  PRMT R25, RZ, 0x7610, R25 ;  /* 0x00007610ff197816 */ /* 0x000fe40000000019 */
[----:B------:R-:W-:Y:S01]  /*8290*/  PRMT R27, RZ, 0x7610, R27 ;  /* 0x00007610ff1b7816 */ /* 0x000fe2000000001b */
[----:B------:R-:W-:-:S05]  /*82a0*/  IMAD.WIDE R186, R20, 0x2, R186 ;  /* 0x0000000214ba7825 */ /* 0x000fca00078e02ba */
[----:B------:R-:W3:Y:S01]  /*82b0*/  @!P2 LDG.E.U16 R25, desc[UR20][R186.64] ;  /* 0x00000014ba19a981 */ /* 0x000ee2000c1e1500 */
[----:B------:R-:W-:-:S03]  /*82c0*/  ISETP.GE.AND P2, PT, R15, UR19, PT ;  /* 0x000000130f007c0c */ /* 0x000fc6000bf46270 */
[----:B------:R-:W3:Y:S01]  /*82d0*/  @!P4 LDG.E.U16 R27, desc[UR20][R194.64] ;  /* 0x00000014c21bc981 */ /* 0x000ee2000c1e1500 */
[----:B------:R-:W-:Y:S01]  /*82e0*/  ISETP.GE.AND P4, PT, R16, UR19, PT ;  /* 0x0000001310007c0c */ /* 0x000fe2000bf86270 */
[C---:B------:R-:W-:Y:S01]  /*82f0*/  IMAD.WIDE R210, R20.reuse, 0x2, R210 ;  /* 0x0000000214d27825 */ /* 0x040fe200078e02d2 */
[----:B------:R-:W-:Y:S02]  /*8300*/  PRMT R29, RZ, 0x7610, R29 ;  /* 0x00007610ff1d7816 */ /* 0x000fe4000000001d */
[----:B------:R-:W-:Y:S01]  /*8310*/  PRMT R223, RZ, 0x7610, R223 ;  /* 0x00007610ffdf7816 */ /* 0x000fe200000000df */
[----:B------:R-:W-:Y:S01]  /*8320*/  IMAD.WIDE R202, R20, 0x2, R202 ;  /* 0x0000000214ca7825 */ /* 0x000fe200078e02ca */
[----:B------:R-:W0:Y:S04]  /*8330*/  S2R R21, SR_TID.X ;  /* 0x0000000000157919 */ /* 0x000e280000002100 */
[----:B------:R-:W3:Y:S01]  /*8340*/  @!P2 LDG.E.U16 R29, desc[UR20][R202.64] ;  /* 0x00000014ca1da981 */ /* 0x000ee2000c1e1500 */
[----:B------:R-:W-:-:S03]  /*8350*/  ISETP.GE.AND P2, PT, R17, UR19, PT ;  /* 0x0000001311007c0c */ /* 0x000fc6000bf46270 */
[----:B------:R-:W3:Y:S01]  /*8360*/  @!P4 LDG.E.U16 R223, desc[UR20][R210.64] ;  /* 0x00000014d2dfc981 */ /* 0x000ee2000c1e1500 */
[----:B------:R-:W-:Y:S01]  /*8370*/  ISETP.GE.AND P4, PT, R18, UR19, PT ;  /* 0x0000001312007c0c */ /* 0x000fe2000bf86270 */
[C---:B------:R-:W-:Y:S01]  /*8380*/  IMAD.WIDE R178, R20.reuse, 0x2, R178 ;  /* 0x0000000214b27825 */ /* 0x040fe200078e02b2 */
[----:B------:R-:W-:Y:S02]  /*8390*/  PRMT R23, RZ, 0x7610, R23 ;  /* 0x00007610ff177816 */ /* 0x000fe40000000017 */
[----:B------:R-:W-:Y:S01]  /*83a0*/  PRMT R225, RZ, 0x7610, R225 ;  /* 0x00007610ffe17816 */ /* 0x000fe200000000e1 */
[C---:B------:R-:W-:Y:S01]  /*83b0*/  IMAD.WIDE R86, R20.reuse, 0x2, R86 ;  /* 0x0000000214567825 */ /* 0x040fe200078e0256 */
[----:B------:R-:W-:Y:S02]  /*83c0*/  PRMT R227, RZ, 0x7610, R227 ;  /* 0x00007610ffe37816 */ /* 0x000fe400000000e3 */
[----:B------:R-:W3:Y:S01]  /*83d0*/  @!P6 LDG.E.U16 R23, desc[UR20][R178.64] ;  /* 0x00000014b217e981 */ /* 0x000ee2000c1e1500 */
[----:B------:R-:W-:-:S04]  /*83e0*/  IMAD.WIDE R82, R20, 0x2, R82 ;  /* 0x0000000214527825 */ /* 0x000fc800078e0252 */
[----:B------:R-:W3:Y:S04]  /*83f0*/  @!P4 LDG.E.U16 R227, desc[UR20][R86.64] ;  /* 0x0000001456e3c981 */ /* 0x000ee8000c1e1500 */
[----:B------:R-:W3:Y:S01]  /*8400*/  @!P2 LDG.E.U16 R225, desc[UR20][R82.64] ;  /* 0x0000001452e1a981 */ /* 0x000ee2000c1e1500 */
[----:B------:R-:W-:Y:S01]  /*8410*/  BAR.SYNC.DEFER_BLOCKING 0x0 ;  /* 0x0000000000007b1d */ /* 0x000fe20000010000 */
[----:B0-----:R-:W-:Y:S02]  /*8420*/  LOP3.LUT R21, R21, 0x3f, RZ, 0xc0, !PT ;  /* 0x0000003f15157812 */ /* 0x001fe400078ec0ff */
[----:B------:R-:W-:Y:S02]  /*8430*/  LOP3.LUT R0, R2, 0x20, RZ, 0x3c, !PT ;  /* 0x0000002002007812 */ /* 0x000fe400078e3cff */
[----:B------:R-:W-:Y:S01]  /*8440*/  ISETP.GE.AND P2, PT, R21, UR19, PT ;  /* 0x0000001315007c0c */ /* 0x000fe2000bf46270 */
[----:B------:R-:W-:-:S04]  /*8450*/  IMAD.WIDE R34, R19, 0x2, R34 ;  /* 0x0000000213227825 */ /* 0x000fc800078e0222 */
[----:B------:R-:W-:-:S04]  /*8460*/  IMAD.WIDE R32, R19, 0x2, R32 ;  /* 0x0000000213207825 */ /* 0x000fc800078e0220 */
[----:B------:R-:W-:-:S04]  /*8470*/  IMAD.WIDE R38, R19, 0x2, R38 ;  /* 0x0000000213267825 */ /* 0x000fc800078e0226 */
[C---:B------:R-:W-:Y:S01]  /*8480*/  IMAD.WIDE R42, R19.reuse, 0x2, R42 ;  /* 0x00000002132a7825 */ /* 0x040fe200078e022a */
[----:B--2---:R0:W-:Y:S04]  /*8490*/  STS.U16 [R2+UR9+0xa000], R228 ;  /* 0x00a000e402007988 */ /* 0x0041e80008000409 */
[----:B----4-:R1:W-:Y:S01]  /*84a0*/  STS.U16 [R2+UR9+0xa400], R230 ;  /* 0x00a400e602007988 */ /* 0x0103e20008000409 */
[C---:B------:R-:W-:Y:S01]  /*84b0*/  IMAD.WIDE R46, R19.reuse, 0x2, R46 ;  /* 0x00000002132e7825 */ /* 0x040fe200078e022e */
[----:B0-----:R-:W-:Y:S02]  /*84c0*/  PRMT R228, RZ, 0x7610, R228 ;  /* 0x00007610ffe47816 */ /* 0x001fe400000000e4 */
[----:B-1----:R-:W-:Y:S01]  /*84d0*/  PRMT R230, RZ, 0x7610, R230 ;  /* 0x00007610ffe67816 */ /* 0x002fe200000000e6 */
[----:B------:R-:W-:-:S03]  /*84e0*/  IMAD.WIDE R50, R19, 0x2, R50 ;  /* 0x0000000213327825 */ /* 0x000fc600078e0232 */
[----:B------:R-:W2:Y:S04]  /*84f0*/  @!P2 LDG.E.U16 R228, desc[UR20][R34.64] ;  /* 0x0000001422e4a981 */ /* 0x000ea8000c1e1500 */
[----:B---3--:R-:W-:Y:S01]  /*8500*/  STS.U16 [R2+UR9+0xb800], R240 ;  /* 0x00b800f002007988 */ /* 0x008fe20008000409 */
[C---:B------:R-:W-:Y:S01]  /*8510*/  IMAD.WIDE R54, R19.reuse, 0x2, R54 ;  /* 0x0000000213367825 */ /* 0x040fe200078e0236 */
[----:B------:R-:W-:Y:S02]  /*8520*/  LOP3.LUT R91, R2, 0x40, RZ, 0x3c, !PT ;  /* 0x00000040025b7812 */ /* 0x000fe400078e3cff */
[----:B------:R-:W3:Y:S01]  /*8530*/  @!P2 LDG.E.U16 R230, desc[UR20][R38.64] ;  /* 0x0000001426e6a981 */ /* 0x000ee2000c1e1500 */
[----:B------:R-:W-:-:S03]  /*8540*/  IMAD.WIDE R58, R19, 0x2, R58 ;  /* 0x00000002133a7825 */ /* 0x000fc600078e023a */
[----:B------:R0:W-:Y:S01]  /*8550*/  STS.U16 [R2+UR9+0xac00], R234 ;  /* 0x00ac00ea02007988 */ /* 0x0001e20008000409 */
[----:B------:R-:W-:-:S03]  /*8560*/  IMAD.WIDE R62, R19, 0x2, R62 ;  /* 0x00000002133e7825 */ /* 0x000fc600078e023e */
[----:B------:R1:W-:Y:S01]  /*8570*/  STS.U16 [R2+UR9+0xb000], R236 ;  /* 0x00b000ec02007988 */ /* 0x0003e20008000409 */
[----:B0-----:R-:W-:Y:S01]  /*8580*/  PRMT R234, RZ, 0x7610, R234 ;  /* 0x00007610ffea7816 */ /* 0x001fe200000000ea */
[----:B------:R-:W-:Y:S01]  /*8590*/  IMAD.WIDE R66, R19, 0x2, R66 ;  /* 0x0000000213427825 */ /* 0x000fe200078e0242 */
[----:B------:R-:W-:-:S03]  /*85a0*/  PRMT R240, RZ, 0x7610, R240 ;  /* 0x00007610fff07816 */ /* 0x000fc600000000f0 */
[C---:B------:R-:W-:Y:S01]  /*85b0*/  IMAD.WIDE R68, R19.reuse, 0x2, R68 ;  /* 0x0000000213447825 */ /* 0x040fe200078e0244 */
[----:B------:R-:W4:Y:S04]  /*85c0*/  @!P2 LDG.E.U16 R234, desc[UR20][R54.64] ;  /* 0x0000001436eaa981 */ /* 0x000f28000c1e1500 */
[----:B------:R0:W-:Y:S01]  /*85d0*/  STS.U16 [R2+UR9+0xbc00], R241 ;  /* 0x00bc00f102007988 */ /* 0x0001e20008000409 */
[----:B-1----:R-:W-:Y:S01]  /*85e0*/  PRMT R236, RZ, 0x7610, R236 ;  /* 0x00007610ffec7816 */ /* 0x002fe200000000ec */
[----:B------:R-:W-:-:S04]  /*85f0*/  IMAD.WIDE R70, R19, 0x2, R70 ;  /* 0x0000000213467825 */ /* 0x000fc800078e0246 */
[C---:B------:R-:W-:Y:S01]  /*8600*/  IMAD.WIDE R72, R19.reuse, 0x2, R72 ;  /* 0x0000000213487825 */ /* 0x040fe200078e0248 */
[----:B------:R-:W4:Y:S04]  /*8610*/  @!P2 LDG.E.U16 R236, desc[UR20][R62.64] ;  /* 0x000000143eeca981 */ /* 0x000f28000c1e1500 */
[----:B------:R1:W-:Y:S01]  /*8620*/  STS.U16 [R2+UR9+0xb400], R238 ;  /* 0x00b400ee02007988 */ /* 0x0003e20008000409 */
[----:B0-----:R-:W-:Y:S01]  /*8630*/  PRMT R241, RZ, 0x7610, R241 ;  /* 0x00007610fff17816 */ /* 0x001fe200000000f1 */
[C---:B------:R-:W-:Y:S01]  /*8640*/  IMAD.WIDE R74, R19.reuse, 0x2, R74 ;  /* 0x00000002134a7825 */ /* 0x040fe200078e024a */
[----:B------:R-:W-:Y:S01]  /*8650*/  PRMT R246, RZ, 0x7610, R246 ;  /* 0x00007610fff67816 */ /* 0x000fe200000000f6 */
[----:B------:R-:W4:Y:S02]  /*8660*/  @!P2 LDG.E.U16 R240, desc[UR20][R72.64] ;  /* 0x0000001448f0a981 */ /* 0x000f24000c1e1500 */
[C---:B------:R-:W-:Y:S01]  /*8670*/  IMAD.WIDE R76, R19.reuse, 0x2, R76 ;  /* 0x00000002134c7825 */ /* 0x040fe200078e024c */
[----:B------:R-:W-:Y:S01]  /*8680*/  PRMT R247, RZ, 0x7610, R247 ;  /* 0x00007610fff77816 */ /* 0x000fe200000000f7 */
[----:B------:R-:W4:Y:S01]  /*8690*/  @!P2 LDG.E.U16 R241, desc[UR20][R74.64] ;  /* 0x000000144af1a981 */ /* 0x000f22000c1e1500 */
[----:B-1----:R-:W-:Y:S01]  /*86a0*/  PRMT R238, RZ, 0x7610, R238 ;  /* 0x00007610ffee7816 */ /* 0x002fe200000000ee */
[----:B------:R-:W-:Y:S01]  /*86b0*/  IMAD.WIDE R78, R19, 0x2, R78 ;  /* 0x00000002134e7825 */ /* 0x000fe200078e024e */
[----:B------:R-:W-:-:S03]  /*86c0*/  PRMT R248, RZ, 0x7610, R248 ;  /* 0x00007610fff87816 */ /* 0x000fc600000000f8 */
[C---:B------:R-:W-:Y:S01]  /*86d0*/  IMAD.WIDE R30, R19.reuse, 0x2, R30 ;  /* 0x00000002131e7825 */ /* 0x040fe200078e021e */
[----:B------:R-:W4:Y:S03]  /*86e0*/  @!P2 LDG.E.U16 R238, desc[UR20][R68.64] ;  /* 0x0000001444eea981 */ /* 0x000f26000c1e1500 */
[----:B------:R-:W-:Y:S01]  /*86f0*/  IMAD.WIDE R36, R19, 0x2, R36 ;  /* 0x0000000213247825 */ /* 0x000fe200078e0224 */
[----:B------:R-:W-:-:S03]  /*8700*/  PRMT R249, RZ, 0x7610, R249 ;  /* 0x00007610fff97816 */ /* 0x000fc600000000f9 */
[----:B------:R-:W-:Y:S01]  /*8710*/  IMAD.WIDE R40, R19, 0x2, R40 ;  /* 0x0000000213287825 */ /* 0x000fe200078e0228 */
[----:B------:R-:W-:-:S03]  /*8720*/  PRMT R250, RZ, 0x7610, R250 ;  /* 0x00007610fffa7816 */ /* 0x000fc600000000fa */
[C---:B------:R-:W-:Y:S01]  /*8730*/  IMAD.WIDE R44, R19.reuse, 0x2, R44 ;  /* 0x00000002132c7825 */ /* 0x040fe200078e022c */
[----:B------:R-:W-:Y:S01]  /*8740*/  PRMT R251, RZ, 0x7610, R251 ;  /* 0x00007610fffb7816 */ /* 0x000fe200000000fb */
[----:B------:R-:W4:Y:S02]  /*8750*/  @!P2 LDG.E.U16 R246, desc[UR20][R40.64] ;  /* 0x0000001428f6a981 */ /* 0x000f24000c1e1500 */
[C---:B------:R-:W-:Y:S01]  /*8760*/  IMAD.WIDE R48, R19.reuse, 0x2, R48 ;  /* 0x0000000213307825 */ /* 0x040fe200078e0230 */
[----:B------:R-:W-:Y:S01]  /*8770*/  PRMT R252, RZ, 0x7610, R252 ;  /* 0x00007610fffc7816 */ /* 0x000fe200000000fc */
[----:B------:R-:W4:Y:S02]  /*8780*/  @!P2 LDG.E.U16 R247, desc[UR20][R44.64] ;  /* 0x000000142cf7a981 */ /* 0x000f24000c1e1500 */
[C---:B------:R-:W-:Y:S02]  /*8790*/  IMAD.WIDE R52, R19.reuse, 0x2, R52 ;  /* 0x0000000213347825 */ /* 0x040fe400078e0234 */
[----:B------:R-:W4:Y:S02]  /*87a0*/  @!P2 LDG.E.U16 R248, desc[UR20][R48.64] ;  /* 0x0000001430f8a981 */ /* 0x000f24000c1e1500 */
[----:B------:R-:W-:-:S02]  /*87b0*/  IMAD.WIDE R56, R19, 0x2, R56 ;  /* 0x0000000213387825 */ /* 0x000fc400078e0238 */
[----:B------:R-:W4:Y:S04]  /*87c0*/  @!P2 LDG.E.U16 R249, desc[UR20][R52.64] ;  /* 0x0000001434f9a981 */ /* 0x000f28000c1e1500 */
[----:B------:R0:W-:Y:S04]  /*87d0*/  STS.U16 [R2+UR9+0xa800], R232 ;  /* 0x00a800e802007988 */ /* 0x0001e80008000409 */
[----:B------:R1:W-:Y:S04]  /*87e0*/  STS.U16 [R0+UR9+0xa100], R229 ;  /* 0x00a100e500007988 */ /* 0x0003e80008000409 */
[----:B------:R1:W-:Y:S01]  /*87f0*/  STS.U16 [R0+UR9+0xa500], R231 ;  /* 0x00a500e700007988 */ /* 0x0003e20008000409 */
[----:B0-----:R-:W-:Y:S01]  /*8800*/  PRMT R232, RZ, 0x7610, R232 ;  /* 0x00007610ffe87816 */ /* 0x001fe200000000e8 */
[----:B------:R-:W-:-:S02]  /*8810*/  IMAD.WIDE R60, R19, 0x2, R60 ;  /* 0x00000002133c7825 */ /* 0x000fc400078e023c */
[----:B------:R-:W4:Y:S01]  /*8820*/  @!P2 LDG.E.U16 R250, desc[UR20][R56.64] ;  /* 0x0000001438faa981 */ /* 0x000f22000c1e1500 */
[----:B-1----:R-:W-:-:S03]  /*8830*/  PRMT R229, RZ, 0x7610, R229 ;  /* 0x00007610ffe57816 */ /* 0x002fc600000000e5 */
[----:B------:R0:W-:Y:S01]  /*8840*/  STS.U16 [R0+UR9+0xa900], R233 ;  /* 0x00a900e900007988 */ /* 0x0001e20008000409 */
[----:B------:R-:W-:-:S03]  /*8850*/  PRMT R231, RZ, 0x7610, R231 ;  /* 0x00007610ffe77816 */ /* 0x000fc600000000e7 */
[----:B------:R1:W-:Y:S04]  /*8860*/  STS.U16 [R0+UR9+0xad00], R235 ;  /* 0x00ad00eb00007988 */ /* 0x0003e80008000409 */
[----:B------:R-:W4:Y:S01]  /*8870*/  @!P2 LDG.E.U16 R229, desc[UR20][R32.64] ;  /* 0x0000001420e5a981 */ /* 0x000f22000c1e1500 */
[----:B0-----:R-:W-:-:S03]  /*8880*/  PRMT R233, RZ, 0x7610, R233 ;  /* 0x00007610ffe97816 */ /* 0x001fc600000000e9 */
[----:B------:R0:W-:Y:S01]  /*8890*/  STS.U16 [R0+UR9+0xb100], R237 ;  /* 0x00b100ed00007988 */ /* 0x0001e20008000409 */
[----:B-1----:R-:W-:-:S03]  /*88a0*/  PRMT R235, RZ, 0x7610, R235 ;  /* 0x00007610ffeb7816 */ /* 0x002fc600000000eb */
[----:B------:R-:W4:Y:S04]  /*88b0*/  @!P2 LDG.E.U16 R231, desc[UR20][R42.64] ;  /* 0x000000142ae7a981 */ /* 0x000f28000c1e1500 */
[----:B------:R1:W-:Y:S01]  /*88c0*/  STS.U16 [R0+UR9+0xb500], R239 ;  /* 0x00b500ef00007988 */ /* 0x0003e20008000409 */
[----:B0-----:R-:W-:-:S03]  /*88d0*/  PRMT R237, RZ, 0x7610, R237 ;  /* 0x00007610ffed7816 */ /* 0x001fc600000000ed */
[----:B------:R-:W4:Y:S04]  /*88e0*/  @!P2 LDG.E.U16 R232, desc[UR20][R46.64] ;  /* 0x000000142ee8a981 */ /* 0x000f28000c1e1500 */
[----:B------:R-:W4:Y:S01]  /*88f0*/  @!P2 LDG.E.U16 R233, desc[UR20][R50.64] ;  /* 0x0000001432e9a981 */ /* 0x000f22000c1e1500 */
[----:B-1----:R-:W-:-:S03]  /*8900*/  PRMT R239, RZ, 0x7610, R239 ;  /* 0x00007610ffef7816 */ /* 0x002fc600000000ef */
[----:B------:R0:W-:Y:S04]  /*8910*/  STS.U16 [R0+UR9+0xb900], R242 ;  /* 0x00b900f200007988 */ /* 0x0001e80008000409 */
[----:B------:R-:W4:Y:S04]  /*8920*/  @!P2 LDG.E.U16 R235, desc[UR20][R58.64] ;  /* 0x000000143aeba981 */ /* 0x000f28000c1e1500 */
[----:B------:R1:W-:Y:S01]  /*8930*/  STS.U16 [R0+UR9+0xbd00], R243 ;  /* 0x00bd00f300007988 */ /* 0x0003e20008000409 */
[----:B0-----:R-:W-:-:S03]  /*8940*/  PRMT R242, RZ, 0x7610, R242 ;  /* 0x00007610fff27816 */ /* 0x001fc600000000f2 */
[----:B------:R0:W-:Y:S04]  /*8950*/  STS.U16 [R91+UR9+0xa200], R244 ;  /* 0x00a200f45b007988 */ /* 0x0001e80008000409 */
[----:B------:R-:W4:Y:S01]  /*8960*/  @!P2 LDG.E.U16 R237, desc[UR20][R66.64] ;  /* 0x0000001442eda981 */ /* 0x000f22000c1e1500 */
[----:B-1----:R-:W-:-:S03]  /*8970*/  PRMT R243, RZ, 0x7610, R243 ;  /* 0x00007610fff37816 */ /* 0x002fc600000000f3 */
[----:B------:R1:W-:Y:S01]  /*8980*/  STS.U16 [R91+UR9+0xa600], R245 ;  /* 0x00a600f55b007988 */ /* 0x0003e20008000409 */
[----:B0-----:R-:W-:-:S03]  /*8990*/  PRMT R244, RZ, 0x7610, R244 ;  /* 0x00007610fff47816 */ /* 0x001fc600000000f4 */
[----:B------:R-:W4:Y:S04]  /*89a0*/  @!P2 LDG.E.U16 R239, desc[UR20][R70.64] ;  /* 0x0000001446efa981 */ /* 0x000f28000c1e1500 */
[----:B------:R-:W4:Y:S01]  /*89b0*/  @!P2 LDG.E.U16 R242, desc[UR20][R76.64] ;  /* 0x000000144cf2a981 */ /* 0x000f22000c1e1500 */
[----:B-1----:R-:W-:-:S03]  /*89c0*/  PRMT R245, RZ, 0x7610, R245 ;  /* 0x00007610fff57816 */ /* 0x002fc600000000f5 */
[----:B------:R-:W4:Y:S01]  /*89d0*/  @!P2 LDG.E.U16 R243, desc[UR20][R78.64] ;  /* 0x000000144ef3a981 */ /* 0x000f22000c1e1500 */
[----:B------:R-:W-:-:S03]  /*89e0*/  IMAD.WIDE R64, R19, 0x2, R64 ;  /* 0x0000000213407825 */ /* 0x000fc600078e0240 */
[----:B------:R-:W4:Y:S04]  /*89f0*/  @!P2 LDG.E.U16 R244, desc[UR20][R30.64] ;  /* 0x000000141ef4a981 */ /* 0x000f28000c1e1500 */
[----:B------:R-:W4:Y:S04]  /*8a00*/  @!P2 LDG.E.U16 R245, desc[UR20][R36.64] ;  /* 0x0000001424f5a981 */ /* 0x000f28000c1e1500 */
[----:B------:R-:W-:Y:S04]  /*8a10*/  STS.U16 [R91+UR9+0xaa00], R24 ;  /* 0x00aa00185b007988 */ /* 0x000fe80008000409 */
[----:B------:R-:W-:Y:S04]  /*8a20*/  STS.U16 [R91+UR9+0xae00], R26 ;  /* 0x00ae001a5b007988 */ /* 0x000fe80008000409 */
[----:B------:R-:W-:Y:S04]  /*8a30*/  STS.U16 [R91+UR9+0xb200], R28 ;  /* 0x00b2001c5b007988 */ /* 0x000fe80008000409 */
[----:B------:R-:W4:Y:S04]  /*8a40*/  @!P2 LDG.E.U16 R251, desc[UR20][R60.64] ;  /* 0x000000143cfba981 */ /* 0x000f28000c1e1500 */
[----:B------:R-:W-:Y:S04]  /*8a50*/  STS.U16 [R91+UR9+0xb600], R222 ;  /* 0x00b600de5b007988 */ /* 0x000fe80008000409 */
[----:B------:R-:W4:Y:S04]  /*8a60*/  @!P2 LDG.E.U16 R252, desc[UR20][R64.64] ;  /* 0x0000001440fca981 */ /* 0x000f28000c1e1500 */
[----:B------:R-:W-:Y:S04]  /*8a70*/  STS.U16 [R91+UR9+0xba00], R224 ;  /* 0x00ba00e05b007988 */ /* 0x000fe80008000409 */
[----:B------:R0:W-:Y:S04]  /*8a80*/  STS.U16 [R91+UR9+0xbe00], R226 ;  /* 0x00be00e25b007988 */ /* 0x0001e80008000409 */
[----:B0-----:R-:W4:Y:S01]  /*8a90*/  LDL.LU R91, [R1+0x10c] ;  /* 0x00010c00015b7983 */ /* 0x001f220000300800 */
[----:B------:R-:W-:Y:S01]  /*8aa0*/  LOP3.LUT R21, R2, 0x60, RZ, 0x3c, !PT ;  /* 0x0000006002157812 */ /* 0x000fe200078e3cff */
[----:B------:R-:W-:-:S04]  /*8ab0*/  IMAD.WIDE R128, R19, 0x2, R128 ;  /* 0x0000000213807825 */ /* 0x000fc800078e0280 */
[----:B------:R0:W-:Y:S02]  /*8ac0*/  STS.U16 [R21+UR9+0xa300], R22 ;  /* 0x00a3001615007988 */ /* 0x0001e40008000409 */
[----:B0-----:R-:W-:-:S06]  /*8ad0*/  PRMT R22, RZ, 0x7610, R22 ;  /* 0x00007610ff167816 */ /* 0x001fcc0000000016 */
[----:B------:R-:W4:Y:S01]  /*8ae0*/  @!P2 LDG.E.U16 R22, desc[UR20][R128.64] ;  /* 0x000000148016a981 */ /* 0x000f22000c1e1500 */
[C---:B------:R-:W-:Y:S01]  /*8af0*/  IMAD.WIDE R134, R19.reuse, 0x2, R134 ;  /* 0x0000000213867825 */ /* 0x040fe200078e0286 */
[----:B------:R-:W-:Y:S02]  /*8b00*/  PRMT R24, RZ, 0x7610, R24 ;  /* 0x00007610ff187816 */ /* 0x000fe40000000018 */
[----:B------:R0:W-:Y:S01]  /*8b10*/  STS.U16 [R21+UR9+0xa700], R23 ;  /* 0x00a7001715007988 */ /* 0x0001e20008000409 */
[C---:B------:R-:W-:Y:S01]  /*8b20*/  IMAD.WIDE R140, R19.reuse, 0x2, R140 ;  /* 0x00000002138c7825 */ /* 0x040fe200078e028c */
[----:B------:R-:W-:Y:S02]  /*8b30*/  PRMT R26, RZ, 0x7610, R26 ;  /* 0x00007610ff1a7816 */ /* 0x000fe4000000001a */
[----:B------:R1:W-:Y:S01]  /*8b40*/  STS.U16 [R21+UR9+0xab00], R25 ;  /* 0x00ab001915007988 */ /* 0x0003e20008000409 */
[----:B------:R-:W-:Y:S01]  /*8b50*/  IMAD.WIDE R146, R19, 0x2, R146 ;  /* 0x0000000213927825 */ /* 0x000fe200078e0292 */
[----:B0-----:R-:W-:-:S02]  /*8b60*/  PRMT R23, RZ, 0x7610, R23 ;  /* 0x00007610ff177816 */ /* 0x001fc40000000017 */
[----:B------:R0:W-:Y:S01]  /*8b70*/  STS.U16 [R21+UR9+0xaf00], R27 ;  /* 0x00af001b15007988 */ /* 0x0001e20008000409 */
[C---:B------:R-:W-:Y:S01]  /*8b80*/  IMAD.WIDE R152, R19.reuse, 0x2, R152 ;  /* 0x0000000213987825 */ /* 0x040fe200078e0298 */
[----:B-1----:R-:W-:Y:S02]  /*8b90*/  PRMT R25, RZ, 0x7610, R25 ;  /* 0x00007610ff197816 */ /* 0x002fe40000000019 */
[----:B------:R1:W-:Y:S01]  /*8ba0*/  STS.U16 [R21+UR9+0xb300], R29 ;  /* 0x00b3001d15007988 */ /* 0x0003e20008000409 */
[C---:B------:R-:W-:Y:S01]  /*8bb0*/  IMAD.WIDE R158, R19.reuse, 0x2, R158 ;  /* 0x00000002139e7825 */ /* 0x040fe200078e029e */
[----:B------:R-:W-:Y:S02]  /*8bc0*/  PRMT R28, RZ, 0x7610, R28 ;  /* 0x00007610ff1c7816 */ /* 0x000fe4000000001c */
[----:B------:R-:W4:Y:S01]  /*8bd0*/  @!P2 LDG.E.U16 R23, desc[UR20][R134.64] ;  /* 0x000000148617a981 */ /* 0x000f22000c1e1500 */
[----:B0-----:R-:W-:Y:S01]  /*8be0*/  PRMT R27, RZ, 0x7610, R27 ;  /* 0x00007610ff1b7816 */ /* 0x001fe2000000001b */
[----:B------:R-:W-:-:S02]  /*8bf0*/  IMAD.WIDE R164, R19, 0x2, R164 ;  /* 0x0000000213a47825 */ /* 0x000fc400078e02a4 */
[----:B------:R0:W-:Y:S01]  /*8c00*/  STS.U16 [R21+UR9+0xb700], R223 ;  /* 0x00b700df15007988 */ /* 0x0001e20008000409 */
[----:B------:R-:W-:Y:S02]  /*8c10*/  PRMT R222, RZ, 0x7610, R222 ;  /* 0x00007610ffde7816 */ /* 0x000fe400000000de */
[----:B-1----:R-:W-:Y:S01]  /*8c20*/  PRMT R29, RZ, 0x7610, R29 ;  /* 0x00007610ff1d7816 */ /* 0x002fe2000000001d */
[C---:B------:R-:W-:Y:S01]  /*8c30*/  IMAD.WIDE R92, R19.reuse, 0x2, R92 ;  /* 0x00000002135c7825 */ /* 0x040fe200078e025c */
[----:B------:R-:W4:Y:S01]  /*8c40*/  @!P2 LDG.E.U16 R24, desc[UR20][R140.64] ;  /* 0x000000148c18a981 */ /* 0x000f22000c1e1500 */
[----:B------:R-:W-:Y:S02]  /*8c50*/  PRMT R224, RZ, 0x7610, R224 ;  /* 0x00007610ffe07816 */ /* 0x000fe400000000e0 */
[----:B------:R-:W-:Y:S01]  /*8c60*/  IMAD.WIDE R96, R19, 0x2, R96 ;  /* 0x0000000213607825 */ /* 0x000fe200078e0260 */
[----:B------:R-:W4:Y:S01]  /*8c70*/  @!P2 LDG.E.U16 R25, desc[UR20][R146.64] ;  /* 0x000000149219a981 */ /* 0x000f22000c1e1500 */
[----:B0-----:R-:W-:-:S02]  /*8c80*/  PRMT R223, RZ, 0x7610, R223 ;  /* 0x00007610ffdf7816 */ /* 0x001fc400000000df */
[C---:B------:R-:W-:Y:S01]  /*8c90*/  IMAD.WIDE R100, R19.reuse, 0x2, R100 ;  /* 0x0000000213647825 */ /* 0x040fe200078e0264 */
[----:B------:R0:W-:Y:S01]  /*8ca0*/  STS.U16 [R21+UR9+0xbb00], R225 ;  /* 0x00bb00e115007988 */ /* 0x0001e20008000409 */
[----:B------:R-:W-:Y:S02]  /*8cb0*/  PRMT R226, RZ, 0x7610, R226 ;  /* 0x00007610ffe27816 */ /* 0x000fe400000000e2 */
[C---:B------:R-:W-:Y:S01]  /*8cc0*/  IMAD.WIDE R104, R19.reuse, 0x2, R104 ;  /* 0x0000000213687825 */ /* 0x040fe200078e0268 */
[----:B------:R-:W4:Y:S03]  /*8cd0*/  @!P2 LDG.E.U16 R26, desc[UR20][R152.64] ;  /* 0x00000014981aa981 */ /* 0x000f26000c1e1500 */
[----:B------:R-:W-:Y:S01]  /*8ce0*/  IMAD.WIDE R108, R19, 0x2, R108 ;  /* 0x00000002136c7825 */ /* 0x000fe200078e026c */
[----:B------:R-:W4:Y:S01]  /*8cf0*/  @!P2 LDG.E.U16 R27, desc[UR20][R158.64] ;  /* 0x000000149e1ba981 */ /* 0x000f22000c1e1500 */
[----:B0-----:R-:W-:-:S02]  /*8d00*/  PRMT R225, RZ, 0x7610, R225 ;  /* 0x00007610ffe17816 */ /* 0x001fc400000000e1 */
[C---:B------:R-:W-:Y:S01]  /*8d10*/  IMAD.WIDE R112, R19.reuse, 0x2, R112 ;  /* 0x0000000213707825 */ /* 0x040fe200078e0270 */
[----:B------:R0:W-:Y:S04]  /*8d20*/  STS.U16 [R21+UR9+0xbf00], R227 ;  /* 0x00bf00e315007988 */ /* 0x0001e80008000409 */
[----:B------:R-:W4:Y:S01]  /*8d30*/  @!P2 LDG.E.U16 R28, desc[UR20][R164.64] ;  /* 0x00000014a41ca981 */ /* 0x000f22000c1e1500 */
[----:B------:R-:W-:-:S03]  /*8d40*/  IMAD.WIDE R116, R19, 0x2, R116 ;  /* 0x0000000213747825 */ /* 0x000fc600078e0274 */
[----:B--2---:R1:W-:Y:S01]  /*8d50*/  STS.U16 [R2+UR9+0x4000], R228 ;  /* 0x004000e402007988 */ /* 0x0043e20008000409 */
[----:B0-----:R-:W-:-:S03]  /*8d60*/  PRMT R227, RZ, 0x7610, R227 ;  /* 0x00007610ffe37816 */ /* 0x001fc600000000e3 */
[----:B------:R-:W2:Y:S01]  /*8d70*/  @!P2 LDG.E.U16 R29, desc[UR20][R92.64] ;  /* 0x000000145c1da981 */ /* 0x000ea2000c1e1500 */
[----:B------:R-:W-:-:S03]  /*8d80*/  IMAD.WIDE R120, R19, 0x2, R120 ;  /* 0x0000000213787825 */ /* 0x000fc600078e0278 */
[----:B------:R-:W2:Y:S01]  /*8d90*/  @!P2 LDG.E.U16 R222, desc[UR20][R96.64] ;  /* 0x0000001460dea981 */ /* 0x000ea2000c1e1500 */
[----:B-1----:R-:W-:Y:S01]  /*8da0*/  PRMT R228, RZ, 0x7610, R228 ;  /* 0x00007610ffe47816 */ /* 0x002fe200000000e4 */
[C---:B------:R-:W-:Y:S02]  /*8db0*/  IMAD.WIDE R124, R19.reuse, 0x2, R124 ;  /* 0x00000002137c7825 */ /* 0x040fe400078e027c */
[----:B---3--:R0:W-:Y:S04]  /*8dc0*/  STS.U16 [R2+UR9+0x4800], R230 ;  /* 0x004800e602007988 */ /* 0x0081e80008000409 */
[----:B------:R-:W3:Y:S01]  /*8dd0*/  @!P2 LDG.E.U16 R223, desc[UR20][R100.64] ;  /* 0x0000001464dfa981 */ /* 0x000ee2000c1e1500 */
[----:B------:R-:W-:-:S03]  /*8de0*/  IMAD.WIDE R130, R19, 0x2, R130 ;  /* 0x0000000213827825 */ /* 0x000fc600078e0282 */
[----:B------:R-:W3:Y:S01]  /*8df0*/  @!P2 LDG.E.U16 R224, desc[UR20][R104.64] ;  /* 0x0000001468e0a981 */ /* 0x000ee2000c1e1500 */
[----:B0-----:R-:W-:Y:S01]  /*8e00*/  PRMT R230, RZ, 0x7610, R230 ;  /* 0x00007610ffe67816 */ /* 0x001fe200000000e6 */
[C---:B------:R-:W-:Y:S02]  /*8e10*/  IMAD.WIDE R136, R19.reuse, 0x2, R136 ;  /* 0x0000000213887825 */ /* 0x040fe400078e0288 */
[----:B------:R-:W3:Y:S02]  /*8e20*/  @!P2 LDG.E.U16 R225, desc[UR20][R108.64] ;  /* 0x000000146ce1a981 */ /* 0x000ee4000c1e1500 */
[C---:B------:R-:W-:Y:S02]  /*8e30*/  IMAD.WIDE R142, R19.reuse, 0x2, R142 ;  /* 0x00000002138e7825 */ /* 0x040fe400078e028e */
[----:B------:R-:W3:Y:S02]  /*8e40*/  @!P2 LDG.E.U16 R226, desc[UR20][R112.64] ;  /* 0x0000001470e2a981 */ /* 0x000ee4000c1e1500 */
[----:B------:R-:W-:-:S02]  /*8e50*/  IMAD.WIDE R148, R19, 0x2, R148 ;  /* 0x0000000213947825 */ /* 0x000fc400078e0294 */
[----:B----4-:R0:W-:Y:S04]  /*8e60*/  STS.U16 [R2+UR9+0x5800], R234 ;  /* 0x005800ea02007988 */ /* 0x0101e80008000409 */
[----:B------:R-:W4:Y:S01]  /*8e70*/  @!P2 LDG.E.U16 R227, desc[UR20][R116.64] ;  /* 0x0000001474e3a981 */ /* 0x000f22000c1e1500 */
[----:B------:R-:W-:-:S03]  /*8e80*/  IMAD.WIDE R154, R19, 0x2, R154 ;  /* 0x00000002139a7825 */ /* 0x000fc600078e029a */
[----:B------:R-:W4:Y:S01]  /*8e90*/  @!P2 LDG.E.U16 R228, desc[UR20][R120.64] ;  /* 0x0000001478e4a981 */ /* 0x000f22000c1e1500 */
[----:B0-----:R-:W-:Y:S01]  /*8ea0*/  PRMT R234, RZ, 0x7610, R234 ;  /* 0x00007610ffea7816 */ /* 0x001fe200000000ea */
[C---:B------:R-:W-:Y:S02]  /*8eb0*/  IMAD.WIDE R160, R19.reuse, 0x2, R160 ;  /* 0x0000000213a07825 */ /* 0x040fe400078e02a0 */
[----:B------:R0:W-:Y:S02]  /*8ec0*/  STS.U16 [R2+UR9+0x6000], R236 ;  /* 0x006000ec02007988 */ /* 0x0001e40008000409 */
[C---:B------:R-:W-:Y:S02]  /*8ed0*/  IMAD.WIDE R220, R19.reuse, 0x2, R220 ;  /* 0x0000000213dc7825 */ /* 0x040fe400078e02dc */
[----:B------:R-:W4:Y:S02]  /*8ee0*/  @!P2 LDG.E.U16 R230, desc[UR20][R130.64] ;  /* 0x0000001482e6a981 */ /* 0x000f24000c1e1500 */
[----:B------:R-:W-:-:S02]  /*8ef0*/  IMAD.WIDE R94, R19, 0x2, R94 ;  /* 0x00000002135e7825 */ /* 0x000fc400078e025e */
[----:B------:R1:W-:Y:S01]  /*8f00*/  STS.U16 [R2+UR9+0x7000], R240 ;  /* 0x007000f002007988 */ /* 0x0003e20008000409 */
[----:B0-----:R-:W-:Y:S01]  /*8f10*/  PRMT R236, RZ, 0x7610, R236 ;  /* 0x00007610ffec7816 */ /* 0x001fe200000000ec */
[C---:B------:R-:W-:Y:S02]  /*8f20*/  IMAD.WIDE R98, R19.reuse, 0x2, R98 ;  /* 0x0000000213627825 */ /* 0x040fe400078e0262 */
[----:B------:R0:W-:Y:S04]  /*8f30*/  STS.U16 [R2+UR9+0x7400], R241 ;  /* 0x007400f102007988 */ /* 0x0001e80008000409 */
[----:B------:R0:W-:Y:S01]  /*8f40*/  STS.U16 [R2+UR9+0x6800], R238 ;  /* 0x006800ee02007988 */ /* 0x0001e20008000409 */
[----:B------:R-:W-:Y:S01]  /*8f50*/  IMAD.WIDE R102, R19, 0x2, R102 ;  /* 0x0000000213667825 */ /* 0x000fe200078e0266 */
[----:B-1----:R-:W-:-:S02]  /*8f60*/  PRMT R240, RZ, 0x7610, R240 ;  /* 0x00007610fff07816 */ /* 0x002fc400000000f0 */
[----:B------:R-:W4:Y:S01]  /*8f70*/  @!P2 LDG.E.U16 R234, desc[UR20][R154.64] ;  /* 0x000000149aeaa981 */ /* 0x000f22000c1e1500 */
[C---:B------:R-:W-:Y:S01]  /*8f80*/  IMAD.WIDE R106, R19.reuse, 0x2, R106 ;  /* 0x00000002136a7825 */ /* 0x040fe200078e026a */
[----:B0-----:R-:W-:Y:S02]  /*8f90*/  PRMT R241, RZ, 0x7610, R241 ;  /* 0x00007610fff17816 */ /* 0x001fe400000000f1 */
[----:B------:R-:W4:Y:S01]  /*8fa0*/  @!P2 LDG.E.U16 R236, desc[UR20][R220.64] ;  /* 0x00000014dceca981 */ /* 0x000f22000c1e1500 */
[----:B------:R-:W-:Y:S01]  /*8fb0*/  PRMT R238, RZ, 0x7610, R238 ;  /* 0x00007610ffee7816 */ /* 0x000fe200000000ee */
[C---:B------:R-:W-:Y:S02]  /*8fc0*/  IMAD.WIDE R110, R19.reuse, 0x2, R110 ;  /* 0x00000002136e7825 */ /* 0x040fe400078e026e */
[----:B------:R-:W4:Y:S02]  /*8fd0*/  @!P2 LDG.E.U16 R240, desc[UR20][R106.64] ;  /* 0x000000146af0a981 */ /* 0x000f24000c1e1500 */
[----:B------:R-:W-:-:S02]  /*8fe0*/  IMAD.WIDE R114, R19, 0x2, R114 ;  /* 0x0000000213727825 */ /* 0x000fc400078e0272 */
[----:B------:R-:W4:Y:S02]  /*8ff0*/  @!P2 LDG.E.U16 R238, desc[UR20][R98.64] ;  /* 0x0000001462eea981 */ /* 0x000f24000c1e1500 */
[C---:B------:R-:W-:Y:S02]  /*9000*/  IMAD.WIDE R118, R19.reuse, 0x2, R118 ;  /* 0x0000000213767825 */ /* 0x040fe400078e0276 */
[----:B------:R-:W4:Y:S02]  /*9010*/  @!P2 LDG.E.U16 R241, desc[UR20][R110.64] ;  /* 0x000000146ef1a981 */ /* 0x000f24000c1e1500 */
[C---:B------:R-:W-:Y:S02]  /*9020*/  IMAD.WIDE R122, R19.reuse, 0x2, R122 ;  /* 0x00000002137a7825 */ /* 0x040fe400078e027a */
[----:B------:R0:W5:Y:S02]  /*9030*/  LDL.LU R21, [R1+0x108] ;  /* 0x0001080001157983 */ /* 0x0001640000300800 */
[----:B------:R-:W-:-:S04]  /*9040*/  IMAD.WIDE R126, R19, 0x2, R126 ;  /* 0x00000002137e7825 */ /* 0x000fc800078e027e */
[----:B------:R-:W-:Y:S01]  /*9050*/  IMAD.WIDE R132, R19, 0x2, R132 ;  /* 0x0000000213847825 */ /* 0x000fe200078e0284 */
[----:B------:R1:W-:Y:S04]  /*9060*/  STS.U16 [R2+UR9+0x4400], R229 ;  /* 0x004400e502007988 */ /* 0x0003e80008000409 */
[----:B------:R0:W-:Y:S01]  /*9070*/  STS.U16 [R2+UR9+0x4c00], R231 ;  /* 0x004c00e702007988 */ /* 0x0001e20008000409 */
[----:B-1----:R-:W-:-:S03]  /*9080*/  PRMT R229, RZ, 0x7610, R229 ;  /* 0x00007610ffe57816 */ /* 0x002fc600000000e5 */
        /* <DEDUP_REMOVED lines=24> */
[----:B------:R0:W-:Y:S01]  /*9210*/  STS.U16 [R0+UR9+0x4900], R246 ;  /* 0x004900f600007988 */ /* 0x0001e20008000409 */
[----:B------:R-:W-:-:S03]  /*9220*/  IMAD.WIDE R138, R19, 0x2, R138 ;  /* 0x00000002138a7825 */ /* 0x000fc600078e028a */
[----:B------:R-:W4:Y:S01]  /*9230*/  @!P2 LDG.E.U16 R239, desc[UR20][R102.64] ;  /* 0x0000001466efa981 */ /* 0x000f22000c1e1500 */
[----:B-1----:R-:W-:-:S03]  /*9240*/  PRMT R245, RZ, 0x7610, R245 ;  /* 0x00007610fff57816 */ /* 0x002fc600000000f5 */
[----:B------:R1:W-:Y:S01]  /*9250*/  STS.U16 [R0+UR9+0x4d00], R247 ;  /* 0x004d00f700007988 */ /* 0x0003e20008000409 */
[----:B0-----:R-:W-:-:S03]  /*9260*/  PRMT R246, RZ, 0x7610, R246 ;  /* 0x00007610fff67816 */ /* 0x001fc600000000f6 */
[----:B------:R0:W-:Y:S01]  /*9270*/  STS.U16 [R0+UR9+0x5100], R248 ;  /* 0x005100f800007988 */ /* 0x0001e20008000409 */
[----:B------:R-:W-:-:S03]  /*9280*/  IMAD.WIDE R144, R19, 0x2, R144 ;  /* 0x0000000213907825 */ /* 0x000fc600078e0290 */
[----:B------:R0:W-:Y:S01]  /*9290*/  STS.U16 [R0+UR9+0x5500], R249 ;  /* 0x005500f900007988 */ /* 0x0001e20008000409 */
[----:B-1----:R-:W-:-:S03]  /*92a0*/  PRMT R247, RZ, 0x7610, R247 ;  /* 0x00007610fff77816 */ /* 0x002fc600000000f7 */
[----:B------:R-:W4:Y:S01]  /*92b0*/  @!P2 LDG.E.U16 R242, desc[UR20][R114.64] ;  /* 0x0000001472f2a981 */ /* 0x000f22000c1e1500 */
[----:B0-----:R-:W-:Y:S01]  /*92c0*/  PRMT R248, RZ, 0x7610, R248 ;  /* 0x00007610fff87816 */ /* 0x001fe200000000f8 */
[----:B------:R-:W-:Y:S02]  /*92d0*/  IMAD.WIDE R150, R19, 0x2, R150 ;  /* 0x0000000213967825 */ /* 0x000fe400078e0296 */
[----:B------:R0:W-:Y:S01]  /*92e0*/  STS.U16 [R0+UR9+0x5900], R250 ;  /* 0x005900fa00007988 */ /* 0x0001e20008000409 */
[----:B------:R-:W-:-:S03]  /*92f0*/  PRMT R249, RZ, 0x7610, R249 ;  /* 0x00007610fff97816 */ /* 0x000fc600000000f9 */
[----:B------:R-:W4:Y:S01]  /*9300*/  @!P2 LDG.E.U16 R243, desc[UR20][R118.64] ;  /* 0x0000001476f3a981 */ /* 0x000f22000c1e1500 */
[----:B------:R-:W-:-:S03]  /*9310*/  IMAD.WIDE R156, R19, 0x2, R156 ;  /* 0x00000002139c7825 */ /* 0x000fc600078e029c */
[----:B------:R1:W-:Y:S01]  /*9320*/  STS.U16 [R0+UR9+0x5d00], R251 ;  /* 0x005d00fb00007988 */ /* 0x0003e20008000409 */
[----:B0-----:R-:W-:-:S03]  /*9330*/  PRMT R250, RZ, 0x7610, R250 ;  /* 0x00007610fffa7816 */ /* 0x001fc600000000fa */
[----:B------:R-:W4:Y:S01]  /*9340*/  @!P2 LDG.E.U16 R244, desc[UR20][R122.64] ;  /* 0x000000147af4a981 */ /* 0x000f22000c1e1500 */
[----:B------:R-:W-:-:S03]  /*9350*/  IMAD.WIDE R162, R19, 0x2, R162 ;  /* 0x0000000213a27825 */ /* 0x000fc600078e02a2 */
[----:B------:R0:W-:Y:S01]  /*9360*/  STS.U16 [R0+UR9+0x6100], R252 ;  /* 0x006100fc00007988 */ /* 0x0001e20008000409 */
[----:B-1----:R-:W-:-:S03]  /*9370*/  PRMT R251, RZ, 0x7610, R251 ;  /* 0x00007610fffb7816 */ /* 0x002fc600000000fb */
[----:B------:R-:W4:Y:S01]  /*9380*/  @!P2 LDG.E.U16 R245, desc[UR20][R126.64] ;  /* 0x000000147ef5a981 */ /* 0x000f22000c1e1500 */
[----:B------:R-:W-:-:S03]  /*9390*/  IMAD.WIDE R90, R19, 0x2, R90 ;  /* 0x00000002135a7825 */ /* 0x000fc600078e025a */
[----:B------:R-:W4:Y:S01]  /*93a0*/  @!P2 LDG.E.U16 R246, desc[UR20][R132.64] ;  /* 0x0000001484f6a981 */ /* 0x000f22000c1e1500 */
[----:B0-----:R-:W-:-:S03]  /*93b0*/  PRMT R252, RZ, 0x7610, R252 ;  /* 0x00007610fffc7816 */ /* 0x001fc600000000fc */
[----:B------:R-:W4:Y:S04]  /*93c0*/  @!P2 LDG.E.U16 R247, desc[UR20][R138.64] ;  /* 0x000000148af7a981 */ /* 0x000f28000c1e1500 */
[----:B------:R-:W4:Y:S04]  /*93d0*/  @!P2 LDG.E.U16 R248, desc[UR20][R144.64] ;  /* 0x0000001490f8a981 */ /* 0x000f28000c1e1500 */
[----:B------:R-:W4:Y:S04]  /*93e0*/  @!P2 LDG.E.U16 R249, desc[UR20][R150.64] ;  /* 0x0000001496f9a981 */ /* 0x000f28000c1e1500 */
[----:B------:R-:W4:Y:S04]  /*93f0*/  @!P2 LDG.E.U16 R250, desc[UR20][R156.64] ;  /* 0x000000149cfaa981 */ /* 0x000f28000c1e1500 */
[----:B------:R-:W4:Y:S04]  /*9400*/  @!P2 LDG.E.U16 R251, desc[UR20][R162.64] ;  /* 0x00000014a2fba981 */ /* 0x000f28000c1e1500 */
[----:B------:R-:W4:Y:S04]  /*9410*/  @!P2 LDG.E.U16 R252, desc[UR20][R90.64] ;  /* 0x000000145afca981 */ /* 0x000f28000c1e1500 */
[----:B------:R0:W-:Y:S04]  /*9420*/  STS.U16 [R0+UR9+0x6500], R22 ;  /* 0x0065001600007988 */ /* 0x0001e80008000409 */
[----:B0-----:R0:W5:Y:S01]  /*9430*/  LDL.LU R0, [R1+0x104] ;  /* 0x0001040001007983 */ /* 0x0011620000300800 */
[----:B------:R-:W-:-:S05]  /*9440*/  LOP3.LUT R22, R2, 0x20, RZ, 0x3c, !PT ;  /* 0x0000002002167812 */ /* 0x000fca00078e3cff */
[----:B------:R1:W-:Y:S04]  /*9450*/  STS.U16 [R22+UR9+0x6900], R23 ;  /* 0x0069001716007988 */ /* 0x0003e80008000409 */
[----:B------:R-:W-:Y:S04]  /*9460*/  STS.U16 [R22+UR9+0x6d00], R24 ;  /* 0x006d001816007988 */ /* 0x000fe80008000409 */
[----:B------:R-:W-:Y:S01]  /*9470*/  STS.U16 [R22+UR9+0x7100], R25 ;  /* 0x0071001916007988 */ /* 0x000fe20008000409 */
[----:B-1----:R-:W-:-:S03]  /*9480*/  LOP3.LUT R23, R2, 0x40, RZ, 0x3c, !PT ;  /* 0x0000004002177812 */ /* 0x002fc600078e3cff */
[----:B------:R-:W-:Y:S04]  /*9490*/  STS.U16 [R22+UR9+0x7500], R26 ;  /* 0x0075001a16007988 */ /* 0x000fe80008000409 */
[----:B------:R-:W-:Y:S04]  /*94a0*/  STS.U16 [R22+UR9+0x7900], R27 ;  /* 0x0079001b16007988 */ /* 0x000fe80008000409 */
[----:B------:R1:W-:Y:S04]  /*94b0*/  STS.U16 [R22+UR9+0x7d00], R28 ;  /* 0x007d001c16007988 */ /* 0x0003e80008000409 */
[----:B--2---:R0:W-:Y:S04]  /*94c0*/  STS.U16 [R23+UR9+0x4200], R29 ;  /* 0x0042001d17007988 */ /* 0x0041e80008000409 */
[----:B------:R0:W-:Y:S04]  /*94d0*/  STS.U16 [R23+UR9+0x4600], R222 ;  /* 0x004600de17007988 */ /* 0x0001e80008000409 */
[----:B---3--:R0:W-:Y:S04]  /*94e0*/  STS.U16 [R23+UR9+0x4a00], R223 ;  /* 0x004a00df17007988 */ /* 0x0081e80008000409 */
[----:B------:R0:W-:Y:S04]  /*94f0*/  STS.U16 [R23+UR9+0x4e00], R224 ;  /* 0x004e00e017007988 */ /* 0x0001e80008000409 */
[----:B------:R0:W-:Y:S04]  /*9500*/  STS.U16 [R23+UR9+0x5200], R225 ;  /* 0x005200e117007988 */ /* 0x0001e80008000409 */
[----:B------:R0:W-:Y:S01]  /*9510*/  STS.U16 [R23+UR9+0x5600], R226 ;  /* 0x005600e217007988 */ /* 0x0001e20008000409 */
[----:B-1----:R-:W-:-:S03]  /*9520*/  LOP3.LUT R22, R2, 0x60, RZ, 0x3c, !PT ;  /* 0x0000006002167812 */ /* 0x002fc600078e3cff */
[----:B----4-:R0:W-:Y:S04]  /*9530*/  STS.U16 [R23+UR9+0x5a00], R227 ;  /* 0x005a00e317007988 */ /* 0x0101e80008000409 */
[----:B------:R0:W-:Y:S01]  /*9540*/  STS.U16 [R23+UR9+0x5e00], R228 ;  /* 0x005e00e417007988 */ /* 0x0001e20008000409 */
[----:B------:R-:W-:-:S04]  /*9550*/  ULEA UR11, UR18, UR9, 0x3 ;  /* 0x00000009120b7291 */ /* 0x000fc8000f8e18ff */
[----:B------:R-:W-:Y:S01]  /*9560*/  UIADD3 UR11, UPT, UPT, UR11, 0xc000, URZ ;  /* 0x0000c0000b0b7890 */ /* 0x000fe2000fffe0ff */
[----:B------:R0:W-:Y:S04]  /*9570*/  STS.U16 [R23+UR9+0x6200], R229 ;  /* 0x006200e517007988 */ /* 0x0001e80008000409 */
        /* <DEDUP_REMOVED lines=22> */
[----:B------:R0:W-:Y:S01]  /*96e0*/  STS.U16 [R22+UR9+0x7f00], R252 ;  /* 0x007f00fc16007988 */ /* 0x0001e20008000409 */
[----:B------:R1:W-:Y:S06]  /*96f0*/  MEMBAR.ALL.CTA ;  /* 0x0000000000007992 */ /* 0x0003ec0000008000 */
[----:B-1----:R-:W1:Y:S02]  /*9700*/  FENCE.VIEW.ASYNC.S ;  /* 0x00000000000073c6 */ /* 0x002e640000000000 */
[----:B-1----:R-:W-:Y:S06]  /*9710*/  BAR.SYNC.DEFER_BLOCKING 0x0 ;  /* 0x0000000000007b1d */ /* 0x002fec0000010000 */
[----:B------:R-:W-:Y:S05]  /*9720*/  @P0 BRA `(.L_x_9) ;  /* 0x00000000004c0947 */ /* 0x000fea0003800000 */
[----:B------:R-:W-:Y:S01]  /*9730*/  UMOV UR13, 0x40004040 ;  /* 0x40004040000d7882 */ /* 0x000fe20000000000 */
        /* <DEDUP_REMOVED lines=9> */
[----:B------:R1:W-:Y:S01]  /*97d0*/  UTCHMMA gdesc[UR12], gdesc[UR14], tmem[UR8], tmem[UR16], idesc[UR17], UPT ;  /* 0x00ff100e0c0075ea */ /* 0x0003e2000b800008 */
        /* <DEDUP_REMOVED lines=8> */
.L_x_9:
[----:B------:R-:W-:Y:S01]  /*9860*/  UIADD3 UR18, UPT, UPT, UR18, 0x1, URZ ;  /* 0x0000000112127890 */ /* 0x000fe2000fffe0ff */
[----:B-----5:R-:W-:Y:S01]  /*9870*/  VIADD R21, R21, 0xffffffff ;  /* 0xffffffff15157836 */ /* 0x020fe20000000000 */
[----:B------:R-:W-:Y:S02]  /*9880*/  UIADD3 UR19, UPT, UPT, UR19, -0x40, URZ ;  /* 0xffffffc013137890 */ /* 0x000fe4000fffe0ff */
[----:B------:R-:W-:Y:S02]  /*9890*/  UISETP.GT.AND UP1, UPT, UR18, 0x1, UPT ;  /* 0x000000011200788c */ /* 0x000fe4000bf24270 */
[----:B------:R-:W-:Y:S02]  /*98a0*/  ISETP.NE.U32.AND P2, PT, R21, RZ, PT ;  /* 0x000000ff1500720c */ /* 0x000fe40003f45070 */
[----:B-1----:R-:W-:Y:S02]  /*98b0*/  USEL UR4, URZ, 0x1, !UP1 ;  /* 0x00000001ff047887 */ /* 0x002fe4000c800000 */
[----:B------:R-:W-:-:S02]  /*98c0*/  USEL UR18, UR18, URZ, !UP1 ;  /* 0x000000ff12127287 */ /* 0x000fc4000c800000 */
[----:B------:R-:W-:-:S03]  /*98d0*/  ULOP3.LUT UR6, UR5, UR4, URZ, 0x3c, !UPT ;  /* 0x0000000405067292 */ /* 0x000fc6000f8e3cff */
[----:B------:R-:W-:-:S04]  /*98e0*/  UMOV UR4, UR5 ;  /* 0x0000000500047c82 */ /* 0x000fc80008000000 */
[----:B------:R-:W-:Y:S01]  /*98f0*/  UMOV UR5, UR6 ;  /* 0x0000000600057c82 */ /* 0x000fe20008000000 */
[----:B------:R-:W-:Y:S05]  /*9900*/  @P2 BRA `(.L_x_10) ;  /* 0xffffffdc00cc2947 */ /* 0x000fea000383ffff */
.L_x_7:
[----:B------:R-:W2:Y:S01]  /*9910*/  LDL.LU R24, [R1] ;  /* 0x0000000001187983 */ /* 0x000ea20000300800 */
[----:B------:R-:W1:Y:S01]  /*9920*/  LDCU.128 UR12, c[0x0][0x390] ;  /* 0x00007200ff0c77ac */ /* 0x000e620008000c00 */
[----:B------:R-:W3:Y:S02]  /*9930*/  LDC R79, c[0x0][0x3b8] ;  /* 0x0000ee00ff4f7b82 */ /* 0x000ee40000000800 */
[----:B0-----:R-:W1:Y:S01]  /*9940*/  LDL R23, [R1+0x84] ;  /* 0x0000840001177983 */ /* 0x001e620000100800 */
[----:B------:R-:W0:Y:S01]  /*9950*/  LDCU UR5, c[0x0][0x3b4] ;  /* 0x00007680ff0577ac */ /* 0x000e220008000800 */
[----:B------:R-:W4:Y:S02]  /*9960*/  S2R R22, SR_TID.X ;  /* 0x0000000000167919 */ /* 0x000f240000002100 */
[C---:B----4-:R-:W-:Y:S02]  /*9970*/  IMAD.SHL.U32 R2, R22.reuse, 0x80, RZ ;  /* 0x0000008016027824 */ /* 0x050fe400078e00ff */
[----:B------:R-:W-:-:S03]  /*9980*/  IMAD.SHL.U32 R80, R22, 0x10, RZ ;  /* 0x0000001016507824 */ /* 0x000fc600078e00ff */
[----:B------:R-:W-:Y:S02]  /*9990*/  LOP3.LUT R68, R2, 0x800, RZ, 0xc0, !PT ;  /* 0x0000080002447812 */ /* 0x000fe400078ec0ff */
[----:B------:R-:W-:Y:S02]  /*99a0*/  LOP3.LUT R3, R80, 0xf0, RZ, 0xc0, !PT ;  /* 0x000000f050037812 */ /* 0x000fe400078ec0ff */
[----:B--2---:R-:W-:Y:S02]  /*99b0*/  ISETP.GE.AND P2, PT, R24, 0x40, PT ;  /* 0x000000401800780c */ /* 0x004fe40003f46270 */
[----:B-1----:R-:W-:-:S11]  /*99c0*/  ISETP.GE.AND P0, PT, R23, UR14, PT ;  /* 0x0000000e17007c0c */ /* 0x002fd6000bf06270 */
[----:B0--3--:R-:W-:Y:S05]  /*99d0*/  @!P2 BRA `(.L_x_11) ;  /* 0x000000000010a947 */ /* 0x009fea0003800000 */
[----:B------:R-:W-:-:S06]  /*99e0*/  USHF.L.U32 UR4, UR4, 0x1f, URZ ;  /* 0x0000001f04047899 */ /* 0x000fcc00080006ff */
[----:B------:R-:W-:-:S04]  /*99f0*/  IMAD.U32 R2, RZ, RZ, UR4 ;  /* 0x00000004ff027e24 */ /* 0x000fc8000f8e00ff */
[----:B------:R-:W0:Y:S02]  /*9a00*/  SYNCS.PHASECHK.TRANS64.TRYWAIT P2, [UR11], R2 ;  /* 0x00000002ff0075a7 */ /* 0x000e24000804110b */
[----:B0-----:R-:W-:Y:S05]  /*9a10*/  @!P2 BRA `(.L_x_12) ;  /* 0x000000200058a947 */ /* 0x001fea0003800000 */
.L_x_11:
[----:B------:R-:W2:Y:S04]  /*9a20*/  LDL.LU R71, [R1+0x84] ;  /* 0x0000840001477983 */ /* 0x000ea80000300800 */
[----:B------:R-:W3:Y:S04]  /*9a30*/  LDL.LU R74, [R1+0xc8] ;  /* 0x0000c800014a7983 */ /* 0x000ee80000300800 */
[----:B------:R-:W4:Y:S04]  /*9a40*/  LDL.LU R72, [R1+0xc4] ;  /* 0x0000c40001487983 */ /* 0x000f280000300800 */
[----:B------:R-:W5:Y:S04]  /*9a50*/  LDL.LU R69, [R1+0x80] ;  /* 0x0000800001457983 */ /* 0x000f680000300800 */
[----:B------:R-:W5:Y:S04]  /*9a60*/  LDL.LU R70, [R1+0x7c] ;  /* 0x00007c0001467983 */ /* 0x000f680000300800 */
[----:B------:R-:W5:Y:S04]  /*9a70*/  LDL.LU R85, [R1+0x8] ;  /* 0x0000080001557983 */ /* 0x000f680000300800 */
[----:B------:R-:W5:Y:S01]  /*9a80*/  LDL.LU R88, [R1+0x4] ;  /* 0x0000040001587983 */ /* 0x000f620000300800 */
[----:B------:R-:W-:Y:S01]  /*9a90*/  IADD3 R73, PT, PT, R3, UR9, R68 ;  /* 0x0000000903497c10 */ /* 0x000fe2000fffe044 */
[C---:B------:R-:W-:Y:S01]  /*9aa0*/  IMAD R3, R0.reuse, R79, RZ ;  /* 0x0000004f00037224 */ /* 0x040fe200078e02ff */
[----:B------:R-:W-:Y:S01]  /*9ab0*/  ISETP.LT.AND P5, PT, R0, UR15, !P0 ;  /* 0x0000000f00007c0c */ /* 0x000fe2000c7a1270 */
[----:B------:R-:W-:Y:S01]  /*9ac0*/  BAR.SYNC.DEFER_BLOCKING 0x0 ;  /* 0x0000000000007b1d */ /* 0x000fe20000010000 */
[----:B------:R-:W-:-:S05]  /*9ad0*/  LOP3.LUT R80, R80, 0x7f0, RZ, 0xc0, !PT ;  /* 0x000007f050507812 */ /* 0x000fca00078ec0ff */
[----:B------:R-:W5:Y:S04]  /*9ae0*/  LDL.LU R87, [R1+0x78] ;  /* 0x0000780001577983 */ /* 0x000f680000300800 */
[----:B------:R-:W5:Y:S01]  /*9af0*/  LDL.LU R86, [R1+0x74] ;  /* 0x0000740001567983 */ /* 0x000f620000300800 */
[----:B------:R-:W0:Y:S02]  /*9b00*/  @!P1 SYNCS.CCTL.IV [UR9+0xc000] ;  /* 0x00c00000ff0099b1 */ /* 0x000e240008000009 */
[----:B0-----:R-:W-:Y:S06]  /*9b10*/  BAR.SYNC.DEFER_BLOCKING 0x0 ;  /* 0x0000000000007b1d */ /* 0x001fec0000010000 */
[----:B------:R-:W-:Y:S01]  /*9b20*/  LDTM.16dp32bit_t0_t15.x64 R4, tmem[UR10] ;  /* 0x0000000a000479ee */ /* 0x000fe20008b00000 */
[----:B------:R-:W0:Y:S01]  /*9b30*/  LDTM.16dp32bit_t16_t31.x64 R4, tmem[UR10+0x40] ;  /* 0x0000400a000479ee */ /* 0x000e220008b20000 */
[----:B------:R-:W1:Y:S01]  /*9b40*/  @!P1 SYNCS.CCTL.IV [UR9+0xc008] ;  /* 0x00c00800ff0099b1 */ /* 0x000e620008000009 */
[----:B------:R-:W-:Y:S01]  /*9b50*/  NOP ;  /* 0x0000000000007918 */ /* 0x000fe20000000000 */
[----:B0-----:R-:W-:-:S02]  /*9b60*/  F2FP.BF16.F32.PACK_AB R4, R6, R4 ;  /* 0x000000040604723e */ /* 0x001fc400000010ff */
[----:B------:R-:W-:Y:S02]  /*9b70*/  F2FP.BF16.F32.PACK_AB R6, R14, R12 ;  /* 0x0000000c0e06723e */ /* 0x000fe400000010ff */
[----:B------:R-:W-:Y:S02]  /*9b80*/  F2FP.BF16.F32.PACK_AB R20, R22, R20 ;  /* 0x000000141614723e */ /* 0x000fe400000010ff */
[----:B------:R-:W-:Y:S02]  /*9b90*/  F2FP.BF16.F32.PACK_AB R22, R30, R28 ;  /* 0x0000001c1e16723e */ /* 0x000fe400000010ff */
[----:B------:R-:W-:Y:S02]  /*9ba0*/  F2FP.BF16.F32.PACK_AB R36, R38, R36 ;  /* 0x000000242624723e */ /* 0x000fe400000010ff */
[----:B------:R-:W-:Y:S02]  /*9bb0*/  F2FP.BF16.F32.PACK_AB R12, R39, R37 ;  /* 0x00000025270c723e */ /* 0x000fe400000010ff */
[----:B------:R-:W-:-:S02]  /*9bc0*/  F2FP.BF16.F32.PACK_AB R37, R42, R40 ;  /* 0x000000282a25723e */ /* 0x000fc400000010ff */
[----:B------:R-:W-:Y:S02]  /*9bd0*/  F2FP.BF16.F32.PACK_AB R38, R46, R44 ;  /* 0x0000002c2e26723e */ /* 0x000fe400000010ff */
[----:B------:R-:W-:Y:S01]  /*9be0*/  F2FP.BF16.F32.PACK_AB R39, R50, R48 ;  /* 0x000000303227723e */ /* 0x000fe200000010ff */
[----:B--2---:R-:W-:Y:S02]  /*9bf0*/  IMAD R2, R71, UR5, RZ ;  /* 0x0000000547027c24 */ /* 0x004fe4000f8e02ff */
[----:B------:R-:W0:Y:S01]  /*9c00*/  S2R R71, SR_TID.X ;  /* 0x0000000000477919 */ /* 0x000e220000002100 */
[----:B---3--:R-:W-:Y:S02]  /*9c10*/  ISETP.LT.AND P4, PT, R74, UR15, !P0 ;  /* 0x0000000f4a007c0c */ /* 0x008fe4000c781270 */
[----:B------:R-:W-:Y:S02]  /*9c20*/  LEA R78, P6, R2, UR12, 0x1 ;  /* 0x0000000c024e7c11 */ /* 0x000fe4000f8c08ff */
[----:B----4-:R-:W-:-:S02]  /*9c30*/  ISETP.LT.AND P2, PT, R72, UR15, !P0 ;  /* 0x0000000f48007c0c */ /* 0x010fc4000c741270 */
[----:B------:R-:W-:Y:S02]  /*9c40*/  LEA.HI.X.SX32 R0, R2, UR13, 0x1, P6 ;  /* 0x0000000d02007c11 */ /* 0x000fe4000b0f0eff */
[C---:B-----5:R-:W-:Y:S01]  /*9c50*/  ISETP.LT.AND P3, PT, R69.reuse, UR15, !P0 ;  /* 0x0000000f45007c0c */ /* 0x060fe2000c761270 */
[----:B------:R-:W-:Y:S01]  /*9c60*/  IMAD R69, R69, R79, RZ ;  /* 0x0000004f45457224 */ /* 0x000fe200078e02ff */
[----:B------:R-:W-:-:S04]  /*9c70*/  LEA R2, P1, R3, R78, 0x1 ;  /* 0x0000004e03027211 */ /* 0x000fc800078208ff */
[----:B------:R-:W-:Y:S02]  /*9c80*/  LEA R72, P6, R69, R78, 0x1 ;  /* 0x0000004e45487211 */ /* 0x000fe400078c08ff */
[----:B------:R-:W-:Y:S01]  /*9c90*/  LEA.HI.X.SX32 R3, R3, R0, 0x1, P1 ;  /* 0x0000000003037211 */ /* 0x000fe200008f0eff */
[-C--:B------:R-:W-:Y:S01]  /*9ca0*/  IMAD R77, R85, R79.reuse, RZ ;  /* 0x0000004f554d7224 */ /* 0x080fe200078e02ff */
[----:B------:R-:W-:Y:S01]  /*9cb0*/  ISETP.LT.AND P1, PT, R70, UR15, !P0 ;  /* 0x0000000f46007c0c */ /* 0x000fe2000c721270 */
[-C--:B------:R-:W-:Y:S02]  /*9cc0*/  IMAD R81, R88, R79.reuse, RZ ;  /* 0x0000004f58517224 */ /* 0x080fe400078e02ff */
[----:B0-----:R-:W-:Y:S02]  /*9cd0*/  IMAD.SHL.U32 R68, R71, 0x8, RZ ;  /* 0x0000000847447824 */ /* 0x001fe400078e00ff */
[----:B------:R-:W-:Y:S01]  /*9ce0*/  IMAD R71, R70, R79, RZ ;  /* 0x0000004f46477224 */ /* 0x000fe200078e02ff */
[----:B------:R-:W-:-:S02]  /*9cf0*/  F2FP.BF16.F32.PACK_AB R70, R15, R13 ;  /* 0x0000000d0f46723e */ /* 0x000fc400000010ff */
[----:B------:R-:W-:-:S05]  /*9d00*/  LOP3.LUT R68, R68, 0x300, RZ, 0xc0, !PT ;  /* 0x0000030044447812 */ /* 0x000fca00078ec0ff */
[----:B------:R-:W-:Y:S01]  /*9d10*/  IMAD.IADD R84, R68, 0x1, R73 ;  /* 0x0000000144547824 */ /* 0x000fe200078e0249 */
[----:B------:R-:W-:Y:S02]  /*9d20*/  LEA.HI.X.SX32 R73, R69, R0, 0x1, P6 ;  /* 0x0000000045497211 */ /* 0x000fe400030f0eff */
[----:B------:R-:W-:Y:S02]  /*9d30*/  LEA R74, P6, R71, R78, 0x1 ;  /* 0x0000004e474a7211 */ /* 0x000fe400078c08ff */
[----:B------:R-:W-:Y:S02]  /*9d40*/  F2FP.BF16.F32.PACK_AB R68, R7, R5 ;  /* 0x000000050744723e */ /* 0x000fe400000010ff */
[----:B------:R-:W-:Y:S02]  /*9d50*/  LEA.HI.X.SX32 R75, R71, R0, 0x1, P6 ;  /* 0x00000000474b7211 */ /* 0x000fe400030f0eff */
[----:B------:R-:W-:Y:S02]  /*9d60*/  F2FP.BF16.F32.PACK_AB R5, R10, R8 ;  /* 0x000000080a05723e */ /* 0x000fe400000010ff */
[----:B------:R-:W-:-:S02]  /*9d70*/  F2FP.BF16.F32.PACK_AB R69, R11, R9 ;  /* 0x000000090b45723e */ /* 0x000fc400000010ff */
[----:B------:R-:W-:Y:S02]  /*9d80*/  F2FP.BF16.F32.PACK_AB R7, R18, R16 ;  /* 0x000000101207723e */ /* 0x000fe400000010ff */
[----:B------:R-:W-:Y:S02]  /*9d90*/  F2FP.BF16.F32.PACK_AB R71, R19, R17 ;  /* 0x000000111347723e */ /* 0x000fe400000010ff */
[----:B------:R-:W-:Y:S01]  /*9da0*/  LEA R76, P6, R77, R78, 0x1 ;  /* 0x0000004e4d4c7211 */ /* 0x000fe200078c08ff */
[----:B-1----:R-:W-:Y:S01]  /*9db0*/  STS.128 [R84], R4 ;  /* 0x0000000454007388 */ /* 0x002fe20000000c00 */
[----:B------:R-:W-:-:S03]  /*9dc0*/  F2FP.BF16.F32.PACK_AB R8, R23, R21 ;  /* 0x000000151708723e */ /* 0x000fc600000010ff */
[----:B------:R-:W-:Y:S01]  /*9dd0*/  STS.128 [R84+0x400], R68 ;  /* 0x0004004454007388 */ /* 0x000fe20000000c00 */
[----:B------:R-:W-:Y:S02]  /*9de0*/  F2FP.BF16.F32.PACK_AB R9, R27, R25 ;  /* 0x000000191b09723e */ /* 0x000fe400000010ff */
[----:B------:R-:W-:Y:S01]  /*9df0*/  F2FP.BF16.F32.PACK_AB R10, R31, R29 ;  /* 0x0000001d1f0a723e */ /* 0x000fe200000010ff */
[----:B------:R-:W-:Y:S01]  /*9e00*/  BAR.SYNC.DEFER_BLOCKING 0x0 ;  /* 0x0000000000007b1d */ /* 0x000fe20000010000 */
[----:B------:R-:W-:Y:S02]  /*9e10*/  F2FP.BF16.F32.PACK_AB R21, R26, R24 ;  /* 0x000000181a15723e */ /* 0x000fe400000010ff */
[----:B------:R-:W-:Y:S02]  /*9e20*/  F2FP.BF16.F32.PACK_AB R23, R34, R32 ;  /* 0x000000202217723e */ /* 0x000fe400000010ff */
[----:B------:R-:W-:Y:S02]  /*9e30*/  F2FP.BF16.F32.PACK_AB R11, R35, R33 ;  /* 0x00000021230b723e */ /* 0x000fe400000010ff */
[----:B------:R-:W-:-:S02]  /*9e40*/  LEA.HI.X.SX32 R77, R77, R0, 0x1, P6 ;  /* 0x000000004d4d7211 */ /* 0x000fc400030f0eff */
[----:B------:R-:W-:-:S04]  /*9e50*/  LEA R82, P6, R81, R78, 0x1 ;  /* 0x0000004e51527211 */ /* 0x000fc800078c08ff */
[----:B------:R-:W-:Y:S02]  /*9e60*/  LEA.HI.X.SX32 R83, R81, R0, 0x1, P6 ;  /* 0x0000000051537211 */ /* 0x000fe400030f0eff */
[----:B------:R-:W-:Y:S02]  /*9e70*/  ISETP.LT.AND P6, PT, R85, UR15, !P0 ;  /* 0x0000000f55007c0c */ /* 0x000fe4000c7c1270 */
[----:B------:R-:W2:Y:S04]  /*9e80*/  LDL.LU R85, [R1+0x70] ;  /* 0x0000700001557983 */ /* 0x000ea80000300800 */
[----:B------:R-:W3:Y:S04]  /*9e90*/  LDL.LU R81, [R1+0x6c] ;  /* 0x00006c0001517983 */ /* 0x000ee80000300800 */
[----:B------:R-:W0:Y:S04]  /*9ea0*/  LDS.128 R4, [R80+UR9] ;  /* 0x0000000950047984 */ /* 0x000e280008000c00 */
[----:B------:R-:W-:Y:S01]  /*9eb0*/  LDS.128 R24, [R80+UR9+0x800] ;  /* 0x0008000950187984 */ /* 0x000fe20008000c00 */
[----:B------:R-:W-:Y:S06]  /*9ec0*/  BAR.SYNC.DEFER_BLOCKING 0x0 ;  /* 0x0000000000007b1d */ /* 0x000fec0000010000 */
[----:B------:R-:W4:Y:S04]  /*9ed0*/  LDL.LU R35, [R1+0x68] ;  /* 0x0000680001237983 */ /* 0x000f280000300800 */
[----:B------:R-:W-:Y:S04]  /*9ee0*/  STS.128 [R84], R20 ;  /* 0x0000001454007388 */ /* 0x000fe80000000c00 */
[----:B------:R-:W-:Y:S01]  /*9ef0*/  STS.128 [R84+0x400], R8 ;  /* 0x0004000854007388 */ /* 0x000fe20000000c00 */
[----:B------:R-:W-:Y:S06]  /*9f00*/  BAR.SYNC.DEFER_BLOCKING 0x0 ;  /* 0x0000000000007b1d */ /* 0x000fec0000010000 */
[----:B------:R-:W1:Y:S04]  /*9f10*/  LDS.128 R20, [R80+UR9] ;  /* 0x0000000950147984 */ /* 0x000e680008000c00 */
[----:B------:R-:W-:Y:S01]  /*9f20*/  LDS.128 R8, [R80+UR9+0x800] ;  /* 0x0008000950087984 */ /* 0x000fe20008000c00 */
[----:B------:R-:W-:Y:S01]  /*9f30*/  BAR.SYNC.DEFER_BLOCKING 0x0 ;  /* 0x0000000000007b1d */ /* 0x000fe20000010000 */
[----:B------:R-:W-:-:S05]  /*9f40*/  F2FP.BF16.F32.PACK_AB R13, R43, R41 ;  /* 0x000000292b0d723e */ /* 0x000fca00000010ff */
[----:B------:R5:W-:Y:S04]  /*9f50*/  STS.128 [R84], R36 ;  /* 0x0000002454007388 */ /* 0x000be80000000c00 */
[----:B-----5:R-:W5:Y:S04]  /*9f60*/  LDL.LU R36, [R1+0x64] ;  /* 0x0000640001247983 */ /* 0x020f680000300800 */
[----:B------:R-:W5:Y:S04]  /*9f70*/  LDL.LU R41, [R1+0x60] ;  /* 0x0000600001297983 */ /* 0x000f680000300800 */
[----:B------:R-:W5:Y:S01]  /*9f80*/  LDL.LU R34, [R1+0x5c] ;  /* 0x00005c0001227983 */ /* 0x000f620000300800 */
[----:B------:R-:W-:-:S02]  /*9f90*/  F2FP.BF16.F32.PACK_AB R14, R47, R45 ;  /* 0x0000002d2f0e723e */ /* 0x000fc400000010ff */
[----:B------:R-:W-:Y:S02]  /*9fa0*/  F2FP.BF16.F32.PACK_AB R15, R51, R49 ;  /* 0x00000031330f723e */ /* 0x000fe400000010ff */
[----:B------:R-:W-:Y:S02]  /*9fb0*/  F2FP.BF16.F32.PACK_AB R52, R54, R52 ;  /* 0x000000343634723e */ /* 0x000fe400000010ff */
[----:B------:R-:W-:Y:S01]  /*9fc0*/  F2FP.BF16.F32.PACK_AB R16, R55, R53 ;  /* 0x000000353710723e */ /* 0x000fe200000010ff */
[----:B------:R-:W-:Y:S01]  /*9fd0*/  STS.128 [R84+0x400], R12 ;  /* 0x0004000c54007388 */ /* 0x000fe20000000c00 */
[----:B------:R-:W-:Y:S01]  /*9fe0*/  BAR.SYNC.DEFER_BLOCKING 0x0 ;  /* 0x0000000000007b1d */ /* 0x000fe20000010000 */
[----:B------:R-:W-:Y:S02]  /*9ff0*/  F2FP.BF16.F32.PACK_AB R53, R58, R56 ;  /* 0x000000383a35723e */ /* 0x000fe400000010ff */
[----:B------:R-:W-:Y:S02]  /*a000*/  F2FP.BF16.F32.PACK_AB R17, R59, R57 ;  /* 0x000000393b11723e */ /* 0x000fe400000010ff */
[----:B------:R-:W-:-:S02]  /*a010*/  F2FP.BF16.F32.PACK_AB R18, R63, R61 ;  /* 0x0000003d3f12723e */ /* 0x000fc400000010ff */
[----:B------:R-:W-:Y:S01]  /*a020*/  F2FP.BF16.F32.PACK_AB R19, R67, R65 ;  /* 0x000000414313723e */ /* 0x000fe200000010ff */
[----:B------:R-:W-:Y:S01]  /*a030*/  IMAD R33, R87, R79, RZ ;  /* 0x0000004f57217224 */ /* 0x000fe200078e02ff */
[----:B0-----:R-:W-:Y:S01]  /*a040*/  PRMT R32, R4, 0x7632, R32 ;  /* 0x0000763204207816 */ /* 0x001fe20000000020 */
[----:B------:R-:W5:Y:S04]  /*a050*/  LDL.LU R40, [R1+0x58] ;  /* 0x0000580001287983 */ /* 0x000f680000300800 */
[----:B------:R-:W0:Y:S04]  /*a060*/  LDS.128 R12, [R80+UR9] ;  /* 0x00000009500c7984 */ /* 0x000e280008000c00 */
[----:B------:R-:W-:Y:S01]  /*a070*/  LDS.128 R28, [R80+UR9+0x800] ;  /* 0x00080009501c7984 */ /* 0x000fe20008000c00 */
[----:B------:R-:W-:Y:S01]  /*a080*/  BAR.SYNC.DEFER_BLOCKING 0x0 ;  /* 0x0000000000007b1d */ /* 0x000fe20000010000 */
[----:B------:R-:W-:-:S02]  /*a090*/  F2FP.BF16.F32.PACK_AB R54, R62, R60 ;  /* 0x0000003c3e36723e */ /* 0x000fc400000010ff */
[----:B------:R-:W-:-:S05]  /*a0a0*/  F2FP.BF16.F32.PACK_AB R55, R66, R64 ;  /* 0x000000404237723e */ /* 0x000fca00000010ff */
[----:B------:R-:W-:Y:S04]  /*a0b0*/  STS.128 [R84], R52 ;  /* 0x0000003454007388 */ /* 0x000fe80000000c00 */
[----:B------:R1:W-:Y:S01]  /*a0c0*/  STS.128 [R84+0x400], R16 ;  /* 0x0004001054007388 */ /* 0x0003e20000000c00 */
[----:B------:R-:W-:Y:S01]  /*a0d0*/  BAR.SYNC.DEFER_BLOCKING 0x0 ;  /* 0x0000000000007b1d */ /* 0x000fe20000010000 */
[----:B------:R-:W-:Y:S01]  /*a0e0*/  PRMT R38, R5, 0x7632, R38 ;  /* 0x0000763205267816 */ /* 0x000fe20000000026 */
[----:B-1----:R-:W-:-:S04]  /*a0f0*/  IMAD R19, R86, R79, RZ ;  /* 0x0000004f56137224 */ /* 0x002fc800078e02ff */
[----:B------:R1:W-:Y:S01]  /*a100*/  @P5 STG.E.U16 desc[UR20][R2.64], R4 ;  /* 0x0000000402005986 */ /* 0x0003e2000c101514 */
[----:B------:R-:W-:-:S03]  /*a110*/  ISETP.LT.AND P5, PT, R88, UR15, !P0 ;  /* 0x0000000f58007c0c */ /* 0x000fc6000c7a1270 */
[----:B------:R0:W-:Y:S01]  /*a120*/  @P3 STG.E.U16 desc[UR20][R72.64], R32 ;  /* 0x0000002048003986 */ /* 0x0001e2000c101514 */
[----:B------:R-:W-:-:S03]  /*a130*/  ISETP.LT.AND P3, PT, R87, UR15, !P0 ;  /* 0x0000000f57007c0c */ /* 0x000fc6000c761270 */
[----:B------:R-:W-:Y:S01]  /*a140*/  @P1 STG.E.U16 desc[UR20][R74.64], R5 ;  /* 0x000000054a001986 */ /* 0x000fe2000c101514 */
[----:B------:R-:W-:-:S03]  /*a150*/  ISETP.LT.AND P1, PT, R86, UR15, !P0 ;  /* 0x0000000f56007c0c */ /* 0x000fc6000c721270 */
[----:B------:R0:W-:Y:S01]  /*a160*/  @P6 STG.E.U16 desc[UR20][R76.64], R38 ;  /* 0x000000264c006986 */ /* 0x0001e2000c101514 */
[----:B------:R-:W-:-:S04]  /*a170*/  LEA R16, P6, R33, R78, 0x1 ;  /* 0x0000004e21107211 */ /* 0x000fc800078c08ff */
[----:B------:R-:W-:Y:S02]  /*a180*/  LEA.HI.X.SX32 R17, R33, R0, 0x1, P6 ;  /* 0x0000000021117211 */ /* 0x000fe400030f0eff */
[C---:B-1----:R-:W-:Y:S02]  /*a190*/  LEA R2, P6, R19.reuse, R78, 0x1 ;  /* 0x0000004e13027211 */ /* 0x042fe400078c08ff */
[----:B0-----:R-:W-:Y:S02]  /*a1a0*/  PRMT R32, R6, 0x7632, R32 ;  /* 0x0000763206207816 */ /* 0x001fe40000000020 */
[----:B------:R-:W-:Y:S01]  /*a1b0*/  LEA.HI.X.SX32 R3, R19, R0, 0x1, P6 ;  /* 0x0000000013037211 */ /* 0x000fe200030f0eff */
[----:B------:R-:W5:Y:S04]  /*a1c0*/  LDL.LU R38, [R1+0x54] ;  /* 0x0000540001267983 */ /* 0x000f680000300800 */
[----:B------:R-:W-:Y:S04]  /*a1d0*/  @P5 STG.E.U16 desc[UR20][R82.64], R6 ;  /* 0x0000000652005986 */ /* 0x000fe8000c101514 */
[----:B------:R-:W-:Y:S04]  /*a1e0*/  @P3 STG.E.U16 desc[UR20][R16.64], R32 ;  /* 0x0000002010003986 */ /* 0x000fe8000c101514 */
[----:B------:R0:W-:Y:S04]  /*a1f0*/  @P1 STG.E.U16 desc[UR20][R2.64], R7 ;  /* 0x0000000702001986 */ /* 0x0001e8000c101514 */
[----:B------:R-:W5:Y:S01]  /*a200*/  LDL.LU R37, [R1+0x50] ;  /* 0x0000500001257983 */ /* 0x000f620000300800 */
[----:B0-----:R-:W-:Y:S01]  /*a210*/  PRMT R3, R7, 0x7632, R3 ;  /* 0x0000763207037816 */ /* 0x001fe20000000003 */
[----:B--2---:R-:W-:-:S02]  /*a220*/  IMAD R33, R85, R79, RZ ;  /* 0x0000004f55217224 */ /* 0x004fc400078e02ff */
[----:B---3--:R-:W-:-:S03]  /*a230*/  IMAD R19, R81, R79, RZ ;  /* 0x0000004f51137224 */ /* 0x008fc600078e02ff */
[-C--:B------:R-:W-:Y:S02]  /*a240*/  LEA R4, P6, R33, R78.reuse, 0x1 ;  /* 0x0000004e21047211 */ /* 0x080fe400078c08ff */
[----:B------:R-:W-:Y:S02]  /*a250*/  LEA R18, P1, R19, R78, 0x1 ;  /* 0x0000004e13127211 */ /* 0x000fe400078208ff */
[-C--:B------:R-:W-:Y:S02]  /*a260*/  LEA.HI.X.SX32 R5, R33, R0.reuse, 0x1, P6 ;  /* 0x0000000021057211 */ /* 0x080fe400030f0eff */
[----:B------:R-:W-:Y:S02]  /*a270*/  LEA.HI.X.SX32 R19, R19, R0, 0x1, P1 ;  /* 0x0000000013137211 */ /* 0x000fe400008f0eff */
[----:B------:R-:W-:Y:S02]  /*a280*/  ISETP.LT.AND P5, PT, R85, UR15, !P0 ;  /* 0x0000000f55007c0c */ /* 0x000fe4000c7a1270 */
[----:B------:R-:W-:-:S02]  /*a290*/  ISETP.LT.AND P3, PT, R81, UR15, !P0 ;  /* 0x0000000f51007c0c */ /* 0x000fc4000c761270 */
[C---:B----4-:R-:W-:Y:S01]  /*a2a0*/  ISETP.LT.AND P6, PT, R35.reuse, UR15, !P0 ;  /* 0x0000000f23007c0c */ /* 0x050fe2000c7c1270 */
[----:B------:R-:W-:-:S08]  /*a2b0*/  IMAD R33, R35, R79, RZ ;  /* 0x0000004f23217224 */ /* 0x000fd000078e02ff */
[----:B------:R0:W-:Y:S01]  /*a2c0*/  @P5 STG.E.U16 desc[UR20][R4.64], R3 ;  /* 0x0000000304005986 */ /* 0x0001e2000c101514 */
[----:B------:R-:W-:-:S03]  /*a2d0*/  LEA R16, P5, R33, R78, 0x1 ;  /* 0x0000004e21107211 */ /* 0x000fc600078a08ff */
[----:B------:R1:W-:Y:S01]  /*a2e0*/  @P3 STG.E.U16 desc[UR20][R18.64], R20 ;  /* 0x0000001412003986 */ /* 0x0003e2000c101514 */
[----:B------:R-:W-:Y:S01]  /*a2f0*/  LEA.HI.X.SX32 R17, R33, R0, 0x1, P5 ;  /* 0x0000000021117211 */ /* 0x000fe200028f0eff */
[CC--:B-----5:R-:W-:Y:S01]  /*a300*/  IMAD R35, R36.reuse, R79.reuse, RZ ;  /* 0x0000004f24237224 */ /* 0x0e0fe200078e02ff */
[----:B------:R-:W-:Y:S02]  /*a310*/  ISETP.LT.AND P1, PT, R36, UR15, !P0 ;  /* 0x0000000f24007c0c */ /* 0x000fe4000c721270 */
[----:B------:R-:W2:Y:S04]  /*a320*/  LDL.LU R36, [R1+0x4c] ;  /* 0x00004c0001247983 */ /* 0x000ea80000300800 */
[----:B------:R-:W3:Y:S01]  /*a330*/  LDL.LU R32, [R1+0x48] ;  /* 0x0000480001207983 */ /* 0x000ee20000300800 */
[----:B------:R-:W-:Y:S01]  /*a340*/  LEA R2, P3, R35, R78, 0x1 ;  /* 0x0000004e23027211 */ /* 0x000fe200078608ff */
[----:B------:R-:W-:-:S03]  /*a350*/  IMAD R33, R34, R79, RZ ;  /* 0x0000004f22217224 */ /* 0x000fc600078e02ff */
[----:B0-----:R-:W-:Y:S02]  /*a360*/  LEA.HI.X.SX32 R3, R35, R0, 0x1, P3 ;  /* 0x0000000023037211 */ /* 0x001fe400018f0eff */
[----:B------:R-:W-:Y:S02]  /*a370*/  ISETP.LT.AND P3, PT, R34, UR15, !P0 ;  /* 0x0000000f22007c0c */ /* 0x000fe4000c761270 */
[----:B------:R-:W4:Y:S01]  /*a380*/  LDL.LU R34, [R1+0x44] ;  /* 0x0000440001227983 */ /* 0x000f220000300800 */
[----:B------:R-:W-:Y:S01]  /*a390*/  PRMT R5, R20, 0x7632, R5 ;  /* 0x0000763214057816 */ /* 0x000fe20000000005 */
[C---:B------:R-:W-:Y:S01]  /*a3a0*/  IMAD R7, R41.reuse, R79, RZ ;  /* 0x0000004f29077224 */ /* 0x040fe200078e02ff */
[----:B------:R-:W-:Y:S01]  /*a3b0*/  ISETP.LT.AND P5, PT, R41, UR15, !P0 ;  /* 0x0000000f29007c0c */ /* 0x000fe2000c7a1270 */
[----:B-1----:R-:W5:Y:S04]  /*a3c0*/  LDL.LU R20, [R1+0x40] ;  /* 0x0000400001147983 */ /* 0x002f680000300800 */
[----:B------:R0:W-:Y:S01]  /*a3d0*/  @P6 STG.E.U16 desc[UR20][R16.64], R5 ;  /* 0x0000000510006986 */ /* 0x0001e2000c101514 */
[----:B------:R-:W-:-:S03]  /*a3e0*/  LEA R4, P6, R7, R78, 0x1 ;  /* 0x0000004e07047211 */ /* 0x000fc600078c08ff */
[----:B------:R1:W-:Y:S01]  /*a3f0*/  @P1 STG.E.U16 desc[UR20][R2.64], R21 ;  /* 0x0000001502001986 */ /* 0x0003e2000c101514 */
[----:B------:R-:W-:Y:S01]  /*a400*/  LEA R6, P1, R33, R78, 0x1 ;  /* 0x0000004e21067211 */ /* 0x000fe200078208ff */
[C---:B------:R-:W-:Y:S02]  /*a410*/  IMAD R19, R40.reuse, R79, RZ ;  /* 0x0000004f28137224 */ /* 0x040fe400078e02ff */
[----:B------:R-:W5:Y:S01]  /*a420*/  LDL.LU R18, [R1+0x3c] ;  /* 0x00003c0001127983 */ /* 0x000f620000300800 */
[-C--:B0-----:R-:W-:Y:S02]  /*a430*/  LEA.HI.X.SX32 R5, R7, R0.reuse, 0x1, P6 ;  /* 0x0000000007057211 */ /* 0x081fe400030f0eff */
[----:B------:R-:W-:Y:S02]  /*a440*/  ISETP.LT.AND P6, PT, R40, UR15, !P0 ;  /* 0x0000000f28007c0c */ /* 0x000fe4000c7c1270 */
[----:B-1----:R-:W-:Y:S02]  /*a450*/  PRMT R3, R21, 0x7632, R3 ;  /* 0x0000763215037816 */ /* 0x002fe40000000003 */
[----:B------:R-:W-:-:S03]  /*a460*/  LEA.HI.X.SX32 R7, R33, R0, 0x1, P1 ;  /* 0x0000000021077211 */ /* 0x000fc600008f0eff */
[----:B------:R0:W-:Y:S01]  /*a470*/  @P5 STG.E.U16 desc[UR20][R4.64], R3 ;  /* 0x0000000304005986 */ /* 0x0001e2000c101514 */
[----:B------:R-:W-:-:S03]  /*a480*/  LEA R16, P5, R19, R78, 0x1 ;  /* 0x0000004e13107211 */ /* 0x000fc600078a08ff */
[----:B------:R1:W-:Y:S01]  /*a490*/  @P3 STG.E.U16 desc[UR20][R6.64], R22 ;  /* 0x0000001606003986 */ /* 0x0003e2000c101514 */
[----:B------:R-:W-:Y:S02]  /*a4a0*/  LEA.HI.X.SX32 R17, R19, R0, 0x1, P5 ;  /* 0x0000000013117211 */ /* 0x000fe400028f0eff */
[----:B0-----:R-:W-:-:S05]  /*a4b0*/  PRMT R5, R22, 0x7632, R5 ;  /* 0x0000763216057816 */ /* 0x001fca0000000005 */
[----:B------:R0:W-:Y:S01]  /*a4c0*/  @P6 STG.E.U16 desc[UR20][R16.64], R5 ;  /* 0x0000000510006986 */ /* 0x0001e2000c101514 */
[----:B-1----:R-:W-:Y:S01]  /*a4d0*/  PRMT R22, R12, 0x7632, R22 ;  /* 0x000076320c167816 */ /* 0x002fe20000000016 */
[C---:B------:R-:W-:Y:S01]  /*a4e0*/  IMAD R33, R38.reuse, R79, RZ ;  /* 0x0000004f26217224 */ /* 0x040fe200078e02ff */
[----:B------:R-:W-:-:S04]  /*a4f0*/  ISETP.LT.AND P1, PT, R38, UR15, !P0 ;  /* 0x0000000f26007c0c */ /* 0x000fc8000c721270 */
[----:B------:R-:W-:-:S04]  /*a500*/  LEA R2, P3, R33, R78, 0x1 ;  /* 0x0000004e21027211 */ /* 0x000fc800078608ff */
[----:B------:R-:W-:Y:S02]  /*a510*/  LEA.HI.X.SX32 R3, R33, R0, 0x1, P3 ;  /* 0x0000000021037211 */ /* 0x000fe400018f0eff */
[----:B------:R-:W5:Y:S01]  /*a520*/  LDL.LU R33, [R1+0x38] ;  /* 0x0000380001217983 */ /* 0x000f620000300800 */
[C---:B------:R-:W-:Y:S01]  /*a530*/  IMAD R19, R37.reuse, R79, RZ ;  /* 0x0000004f25137224 */ /* 0x040fe200078e02ff */
[----:B------:R-:W-:-:S04]  /*a540*/  ISETP.LT.AND P5, PT, R37, UR15, !P0 ;  /* 0x0000000f25007c0c */ /* 0x000fc8000c7a1270 */
[C---:B------:R-:W-:Y:S01]  /*a550*/  LEA R4, P6, R19.reuse, R78, 0x1 ;  /* 0x0000004e13047211 */ /* 0x040fe200078c08ff */
[----:B------:R1:W-:Y:S03]  /*a560*/  @P1 STG.E.U16 desc[UR20][R2.64], R23 ;  /* 0x0000001702001986 */ /* 0x0003e6000c101514 */
[----:B0-----:R-:W-:Y:S02]  /*a570*/  LEA.HI.X.SX32 R5, R19, R0, 0x1, P6 ;  /* 0x0000000013057211 */ /* 0x001fe400030f0eff */
[----:B-1----:R-:W-:-:S05]  /*a580*/  PRMT R3, R23, 0x7632, R3 ;  /* 0x0000763217037816 */ /* 0x002fca0000000003 */
[----:B------:R-:W-:Y:S01]  /*a590*/  @P5 STG.E.U16 desc[UR20][R4.64], R3 ;  /* 0x0000000304005986 */ /* 0x000fe2000c101514 */
[CC--:B--2---:R-:W-:Y:S01]  /*a5a0*/  IMAD R21, R36.reuse, R79.reuse, RZ ;  /* 0x0000004f24157224 */ /* 0x0c4fe200078e02ff */
[----:B------:R-:W-:Y:S02]  /*a5b0*/  ISETP.LT.AND P3, PT, R36, UR15, !P0 ;  /* 0x0000000f24007c0c */ /* 0x000fe4000c761270 */
[C---:B---3--:R-:W-:Y:S01]  /*a5c0*/  ISETP.LT.AND P6, PT, R32.reuse, UR15, !P0 ;  /* 0x0000000f20007c0c */ /* 0x048fe2000c7c1270 */
[-C--:B------:R-:W-:Y:S01]  /*a5d0*/  IMAD R19, R32, R79.reuse, RZ ;  /* 0x0000004f20137224 */ /* 0x080fe200078e02ff */
[C---:B------:R-:W-:Y:S01]  /*a5e0*/  LEA R6, P1, R21.reuse, R78, 0x1 ;  /* 0x0000004e15067211 */ /* 0x040fe200078208ff */
[----:B------:R-:W2:Y:S03]  /*a5f0*/  LDL.LU R32, [R1+0x34] ;  /* 0x0000340001207983 */ /* 0x000ea60000300800 */
[----:B------:R-:W-:Y:S01]  /*a600*/  LEA.HI.X.SX32 R7, R21, R0, 0x1, P1 ;  /* 0x0000000015077211 */ /* 0x000fe200008f0eff */
[----:B------:R-:W3:Y:S04]  /*a610*/  LDL.LU R35, [R1+0x30] ;  /* 0x0000300001237983 */ /* 0x000ee80000300800 */
[----:B------:R0:W-:Y:S01]  /*a620*/  @P3 STG.E.U16 desc[UR20][R6.64], R12 ;  /* 0x0000000c06003986 */ /* 0x0001e2000c101514 */
[C---:B----4-:R-:W-:Y:S01]  /*a630*/  IMAD R21, R34.reuse, R79, RZ ;  /* 0x0000004f22157224 */ /* 0x050fe200078e02ff */
[----:B------:R-:W-:-:S02]  /*a640*/  ISETP.LT.AND P1, PT, R34, UR15, !P0 ;  /* 0x0000000f22007c0c */ /* 0x000fc4000c721270 */
[-C--:B------:R-:W-:Y:S01]  /*a650*/  LEA R16, P5, R19, R78.reuse, 0x1 ;  /* 0x0000004e13107211 */ /* 0x080fe200078a08ff */
[----:B------:R-:W1:Y:S04]  /*a660*/  LDS.128 R4, [R80+UR9] ;  /* 0x0000000950047984 */ /* 0x000e680008000c00 */
[----:B0-----:R-:W4:Y:S04]  /*a670*/  LDL.LU R12, [R1+0x2c] ;  /* 0x00002c00010c7983 */ /* 0x001f280000300800 */
[----:B------:R-:W4:Y:S04]  /*a680*/  LDL.LU R37, [R1+0x28] ;  /* 0x0000280001257983 */ /* 0x000f280000300800 */
[----:B------:R-:W4:Y:S01]  /*a690*/  LDL.LU R34, [R1+0x24] ;  /* 0x0000240001227983 */ /* 0x000f220000300800 */
[----:B------:R-:W-:-:S02]  /*a6a0*/  LEA R2, P3, R21, R78, 0x1 ;  /* 0x0000004e15027211 */ /* 0x000fc400078608ff */
[-C--:B------:R-:W-:Y:S01]  /*a6b0*/  LEA.HI.X.SX32 R17, R19, R0.reuse, 0x1, P5 ;  /* 0x0000000013117211 */ /* 0x080fe200028f0eff */
[CC--:B-----5:R-:W-:Y:S01]  /*a6c0*/  IMAD R19, R20.reuse, R79.reuse, RZ ;  /* 0x0000004f14137224 */ /* 0x0e0fe200078e02ff */
[----:B------:R-:W-:Y:S01]  /*a6d0*/  ISETP.LT.AND P5, PT, R20, UR15, !P0 ;  /* 0x0000000f14007c0c */ /* 0x000fe2000c7a1270 */
[----:B------:R-:W5:Y:S01]  /*a6e0*/  LDL.LU R36, [R1+0x20] ;  /* 0x0000200001247983 */ /* 0x000f620000300800 */
[----:B------:R-:W-:Y:S01]  /*a6f0*/  LEA.HI.X.SX32 R3, R21, R0, 0x1, P3 ;  /* 0x0000000015037211 */ /* 0x000fe200018f0eff */
[C---:B------:R-:W-:Y:S01]  /*a700*/  IMAD R21, R18.reuse, R79, RZ ;  /* 0x0000004f12157224 */ /* 0x040fe200078e02ff */
[----:B------:R-:W-:Y:S01]  /*a710*/  ISETP.LT.AND P3, PT, R18, UR15, !P0 ;  /* 0x0000000f12007c0c */ /* 0x000fe2000c761270 */
[----:B------:R-:W-:Y:S01]  /*a720*/  @P6 STG.E.U16 desc[UR20][R16.64], R22 ;  /* 0x0000001610006986 */ /* 0x000fe2000c101514 */
[----:B------:R-:W-:-:S03]  /*a730*/  LEA R18, P6, R19, R78, 0x1 ;  /* 0x0000004e13127211 */ /* 0x000fc600078c08ff */
[----:B------:R0:W-:Y:S01]  /*a740*/  @P1 STG.E.U16 desc[UR20][R2.64], R13 ;  /* 0x0000000d02001986 */ /* 0x0001e2000c101514 */
[----:B------:R-:W-:Y:S02]  /*a750*/  LEA R20, P1, R21, R78, 0x1 ;  /* 0x0000004e15147211 */ /* 0x000fe400078208ff */
[-C--:B------:R-:W-:Y:S01]  /*a760*/  LEA.HI.X.SX32 R19, R19, R0.reuse, 0x1, P6 ;  /* 0x0000000013137211 */ /* 0x080fe200030f0eff */
[----:B------:R-:W1:Y:S01]  /*a770*/  LDS.128 R80, [R80+UR9+0x800] ;  /* 0x0008000950507984 */ /* 0x000e620008000c00 */
[----:B------:R-:W-:Y:S02]  /*a780*/  LEA.HI.X.SX32 R21, R21, R0, 0x1, P1 ;  /* 0x0000000015157211 */ /* 0x000fe400008f0eff */
[----:B0-----:R-:W-:-:S05]  /*a790*/  PRMT R3, R13, 0x7632, R3 ;  /* 0x000076320d037816 */ /* 0x001fca0000000003 */
[----:B------:R0:W-:Y:S04]  /*a7a0*/  @P5 STG.E.U16 desc[UR20][R18.64], R3 ;  /* 0x0000000312005986 */ /* 0x0001e8000c101514 */
[----:B------:R0:W-:Y:S01]  /*a7b0*/  @P3 STG.E.U16 desc[UR20][R20.64], R14 ;  /* 0x0000000e14003986 */ /* 0x0001e2000c101514 */
[----:B------:R-:W-:Y:S01]  /*a7c0*/  PRMT R22, R14, 0x7632, R22 ;  /* 0x000076320e167816 */ /* 0x000fe20000000016 */
[C---:B------:R-:W-:Y:S01]  /*a7d0*/  IMAD R23, R33.reuse, R79, RZ ;  /* 0x0000004f21177224 */ /* 0x040fe200078e02ff */
[----:B------:R-:W-:-:S04]  /*a7e0*/  ISETP.LT.AND P6, PT, R33, UR15, !P0 ;  /* 0x0000000f21007c0c */ /* 0x000fc8000c7c1270 */
[----:B------:R-:W-:-:S04]  /*a7f0*/  LEA R16, P5, R23, R78, 0x1 ;  /* 0x0000004e17107211 */ /* 0x000fc800078a08ff */
[----:B------:R-:W-:-:S05]  /*a800*/  LEA.HI.X.SX32 R17, R23, R0, 0x1, P5 ;  /* 0x0000000017117211 */ /* 0x000fca00028f0eff */
[----:B------:R0:W-:Y:S01]  /*a810*/  @P6 STG.E.U16 desc[UR20][R16.64], R22 ;  /* 0x0000001610006986 */ /* 0x0001e2000c101514 */
[CC--:B--2---:R-:W-:Y:S01]  /*a820*/  IMAD R33, R32.reuse, R79.reuse, RZ ;  /* 0x0000004f20217224 */ /* 0x0c4fe200078e02ff */
[----:B------:R-:W-:Y:S02]  /*a830*/  ISETP.LT.AND P1, PT, R32, UR15, !P0 ;  /* 0x0000000f20007c0c */ /* 0x000fe4000c721270 */
[----:B------:R-:W2:Y:S02]  /*a840*/  LDL.LU R32, [R1+0x1c] ;  /* 0x00001c0001207983 */ /* 0x000ea40000300800 */
[----:B------:R-:W-:Y:S01]  /*a850*/  LEA R2, P3, R33, R78, 0x1 ;  /* 0x0000004e21027211 */ /* 0x000fe200078608ff */
[CC--:B---3--:R-:W-:Y:S01]  /*a860*/  IMAD R13, R35.reuse, R79.reuse, RZ ;  /* 0x0000004f230d7224 */ /* 0x0c8fe200078e02ff */
[----:B------:R-:W-:Y:S02]  /*a870*/  ISETP.LT.AND P5, PT, R35, UR15, !P0 ;  /* 0x0000000f23007c0c */ /* 0x000fe4000c7a1270 */
[----:B0-----:R-:W-:Y:S01]  /*a880*/  LEA.HI.X.SX32 R3, R33, R0, 0x1, P3 ;  /* 0x0000000021037211 */ /* 0x001fe200018f0eff */
[----:B------:R-:W3:Y:S04]  /*a890*/  LDL.LU R35, [R1+0x18] ;  /* 0x0000180001237983 */ /* 0x000ee80000300800 */
[----:B------:R-:W3:Y:S01]  /*a8a0*/  LDL.LU R20, [R1+0x14] ;  /* 0x0000140001147983 */ /* 0x000ee20000300800 */
[----:B----4-:R-:W-:-:S03]  /*a8b0*/  IMAD R19, R12, R79, RZ ;  /* 0x0000004f0c137224 */ /* 0x010fc600078e02ff */
[----:B------:R0:W-:Y:S02]  /*a8c0*/  @P1 STG.E.U16 desc[UR20][R2.64], R15 ;  /* 0x0000000f02001986 */ /* 0x0001e4000c101514 */
[----:B------:R-:W-:Y:S01]  /*a8d0*/  LEA R18, P1, R19, R78, 0x1 ;  /* 0x0000004e13127211 */ /* 0x000fe200078208ff */
[----:B------:R-:W-:-:S03]  /*a8e0*/  IMAD R23, R34, R79, RZ ;  /* 0x0000004f22177224 */ /* 0x000fc600078e02ff */
[----:B------:R-:W-:Y:S02]  /*a8f0*/  LEA.HI.X.SX32 R19, R19, R0, 0x1, P1 ;  /* 0x0000000013137211 */ /* 0x000fe400008f0eff */
[----:B------:R-:W-:Y:S02]  /*a900*/  ISETP.LT.AND P1, PT, R34, UR15, !P0 ;  /* 0x0000000f22007c0c */ /* 0x000fe4000c721270 */
[----:B------:R-:W4:Y:S04]  /*a910*/  LDL.LU R34, [R1+0x10] ;  /* 0x0000100001227983 */ /* 0x000f280000300800 */
[----:B------:R-:W4:Y:S01]  /*a920*/  LDL.LU R22, [R1+0xc] ;  /* 0x00000c0001167983 */ /* 0x000f220000300800 */
[----:B------:R-:W-:Y:S02]  /*a930*/  ISETP.LT.AND P3, PT, R12, UR15, !P0 ;  /* 0x0000000f0c007c0c */ /* 0x000fe4000c761270 */
[----:B------:R-:W-:Y:S01]  /*a940*/  LEA R12, P6, R13, R78, 0x1 ;  /* 0x0000004e0d0c7211 */ /* 0x000fe200078c08ff */
[----:B------:R-:W-:Y:S01]  /*a950*/  IMAD R21, R37, R79, RZ ;  /* 0x0000004f25157224 */ /* 0x000fe200078e02ff */
[----:B0-----:R-:W-:Y:S01]  /*a960*/  PRMT R3, R15, 0x7632, R3 ;  /* 0x000076320f037816 */ /* 0x001fe20000000003 */
[----:B------:R-:W4:Y:S01]  /*a970*/  LDL.LU R33, [R1+0x100] ;  /* 0x0001000001217983 */ /* 0x000f220000300800 */
[----:B------:R-:W-:-:S02]  /*a980*/  LEA.HI.X.SX32 R13, R13, R0, 0x1, P6 ;  /* 0x000000000d0d7211 */ /* 0x000fc400030f0eff */
[----:B------:R-:W-:-:S03]  /*a990*/  ISETP.LT.AND P6, PT, R37, UR15, !P0 ;  /* 0x0000000f25007c0c */ /* 0x000fc6000c7c1270 */
[----:B------:R0:W-:Y:S01]  /*a9a0*/  @P5 STG.E.U16 desc[UR20][R12.64], R3 ;  /* 0x000000030c005986 */ /* 0x0001e2000c101514 */
[----:B------:R-:W-:-:S03]  /*a9b0*/  LEA R16, P5, R21, R78, 0x1 ;  /* 0x0000004e15107211 */ /* 0x000fc600078a08ff */
[----:B-1----:R-:W-:Y:S01]  /*a9c0*/  @P3 STG.E.U16 desc[UR20][R18.64], R4 ;  /* 0x0000000412003986 */ /* 0x002fe2000c101514 */
[----:B------:R-:W-:Y:S01]  /*a9d0*/  LEA R2, P3, R23, R78, 0x1 ;  /* 0x0000004e17027211 */ /* 0x000fe200078608ff */
[C---:B-----5:R-:W-:Y:S01]  /*a9e0*/  IMAD R15, R36.reuse, R79, RZ ;  /* 0x0000004f240f7224 */ /* 0x060fe200078e02ff */
[-C--:B------:R-:W-:Y:S02]  /*a9f0*/  LEA.HI.X.SX32 R17, R21, R0.reuse, 0x1, P5 ;  /* 0x0000000015117211 */ /* 0x080fe400028f0eff */
[----:B------:R-:W-:Y:S02]  /*aa00*/  ISETP.LT.AND P5, PT, R36, UR15, !P0 ;  /* 0x0000000f24007c0c */ /* 0x000fe4000c7a1270 */
[----:B0-----:R-:W-:Y:S02]  /*aa10*/  PRMT R13, R4, 0x7632, R13 ;  /* 0x00007632040d7816 */ /* 0x001fe4000000000d */
[----:B------:R-:W-:-:S03]  /*aa20*/  LEA.HI.X.SX32 R3, R23, R0, 0x1, P3 ;  /* 0x0000000017037211 */ /* 0x000fc600018f0eff */
[----:B------:R0:W-:Y:S01]  /*aa30*/  @P6 STG.E.U16 desc[UR20][R16.64], R13 ;  /* 0x0000000d10006986 */ /* 0x0001e2000c101514 */
[----:B------:R-:W-:-:S03]  /*aa40*/  LEA R12, P6, R15, R78, 0x1 ;  /* 0x0000004e0f0c7211 */ /* 0x000fc600078c08ff */
[----:B------:R1:W-:Y:S01]  /*aa50*/  @P1 STG.E.U16 desc[UR20][R2.64], R5 ;  /* 0x0000000502001986 */ /* 0x0003e2000c101514 */
[----:B0-----:R-:W-:Y:S02]  /*aa60*/  LEA.HI.X.SX32 R13, R15, R0, 0x1, P6 ;  /* 0x000000000f0d7211 */ /* 0x001fe400030f0eff */
[----:B-1----:R-:W-:-:S05]  /*aa70*/  PRMT R3, R5, 0x7632, R3 ;  /* 0x0000763205037816 */ /* 0x002fca0000000003 */
[----:B------:R0:W-:Y:S01]  /*aa80*/  @P5 STG.E.U16 desc[UR20][R12.64], R3 ;  /* 0x000000030c005986 */ /* 0x0001e2000c101514 */
[----:B------:R-:W-:Y:S01]  /*aa90*/  PRMT R18, R6, 0x7632, R18 ;  /* 0x0000763206127816 */ /* 0x000fe20000000012 */
[CC--:B--2---:R-:W-:Y:S01]  /*aaa0*/  IMAD R21, R32.reuse, R79.reuse, RZ ;  /* 0x0000004f20157224 */ /* 0x0c4fe200078e02ff */
[----:B------:R-:W-:Y:S02]  /*aab0*/  ISETP.LT.AND P3, PT, R32, UR15, !P0 ;  /* 0x0000000f20007c0c */ /* 0x000fe4000c761270 */
[----:B------:R-:W2:Y:S02]  /*aac0*/  LDL.LU R32, [R1+0xfc] ;  /* 0x0000fc0001207983 */ /* 0x000ea40000300800 */
[----:B------:R-:W-:Y:S01]  /*aad0*/  LEA R14, P1, R21, R78, 0x1 ;  /* 0x0000004e150e7211 */ /* 0x000fe200078208ff */
[CC--:B---3--:R-:W-:Y:S01]  /*aae0*/  IMAD R19, R35.reuse, R79.reuse, RZ ;  /* 0x0000004f23137224 */ /* 0x0c8fe200078e02ff */
[----:B------:R-:W-:Y:S01]  /*aaf0*/  ISETP.LT.AND P6, PT, R35, UR15, !P0 ;  /* 0x0000000f23007c0c */ /* 0x000fe2000c7c1270 */
[----:B------:R-:W3:Y:S01]  /*ab00*/  LDL.LU R23, [R1+0xf8] ;  /* 0x0000f80001177983 */ /* 0x000ee20000300800 */
[----:B------:R-:W-:Y:S01]  /*ab10*/  LEA.HI.X.SX32 R15, R21, R0, 0x1, P1 ;  /* 0x00000000150f7211 */ /* 0x000fe200008f0eff */
[----:B------:R-:W-:Y:S01]  /*ab20*/  IMAD R21, R20, R79, RZ ;  /* 0x0000004f14157224 */ /* 0x000fe200078e02ff */
[----:B------:R-:W-:-:S03]  /*ab30*/  LEA R16, P5, R19, R78, 0x1 ;  /* 0x0000004e13107211 */ /* 0x000fc600078a08ff */
[----:B------:R-:W-:Y:S01]  /*ab40*/  @P3 STG.E.U16 desc[UR20][R14.64], R6 ;  /* 0x000000060e003986 */ /* 0x000fe2000c101514 */
[----:B------:R-:W-:Y:S02]  /*ab50*/  LEA R2, P3, R21, R78, 0x1 ;  /* 0x0000004e15027211 */ /* 0x000fe400078608ff */
[-C--:B------:R-:W-:Y:S02]  /*ab60*/  LEA.HI.X.SX32 R17, R19, R0.reuse, 0x1, P5 ;  /* 0x0000000013117211 */ /* 0x080fe400028f0eff */
[----:B------:R-:W-:Y:S02]  /*ab70*/  ISETP.LT.AND P1, PT, R20, UR15, !P0 ;  /* 0x0000000f14007c0c */ /* 0x000fe4000c721270 */
[----:B------:R-:W5:Y:S01]  /*ab80*/  LDL.LU R20, [R1+0xf4] ;  /* 0x0000f40001147983 */ /* 0x000f620000300800 */
[----:B0-----:R-:W-:-:S03]  /*ab90*/  LEA.HI.X.SX32 R3, R21, R0, 0x1, P3 ;  /* 0x0000000015037211 */ /* 0x001fc600018f0eff */
[----:B------:R0:W-:Y:S01]  /*aba0*/  @P6 STG.E.U16 desc[UR20][R16.64], R18 ;  /* 0x0000001210006986 */ /* 0x0001e2000c101514 */
[CC--:B----4-:R-:W-:Y:S01]  /*abb0*/  IMAD R13, R22.reuse, R79.reuse, RZ ;  /* 0x0000004f160d7224 */ /* 0x0d0fe200078e02ff */
[----:B------:R-:W-:Y:S02]  /*abc0*/  ISETP.LT.AND P3, PT, R22, UR15, !P0 ;  /* 0x0000000f16007c0c */ /* 0x000fe4000c761270 */
[----:B------:R-:W4:Y:S04]  /*abd0*/  LDL.LU R22, [R1+0xf0] ;  /* 0x0000f00001167983 */ /* 0x000f280000300800 */
[----:B0-----:R-:W2:Y:S01]  /*abe0*/  LDL.LU R16, [R1+0xec] ;  /* 0x0000ec0001107983 */ /* 0x001ea20000300800 */
[C---:B------:R-:W-:Y:S01]  /*abf0*/  IMAD R5, R34.reuse, R79, RZ ;  /* 0x0000004f22057224 */ /* 0x040fe200078e02ff */
[----:B------:R-:W-:-:S02]  /*ac00*/  ISETP.LT.AND P5, PT, R34, UR15, !P0 ;  /* 0x0000000f22007c0c */ /* 0x000fc4000c7a1270 */
[----:B------:R0:W-:Y:S02]  /*ac10*/  @P1 STG.E.U16 desc[UR20][R2.64], R7 ;  /* 0x0000000702001986 */ /* 0x0001e4000c101514 */
[----:B------:R-:W-:Y:S01]  /*ac20*/  LEA R4, P6, R5, R78, 0x1 ;  /* 0x0000004e05047211 */ /* 0x000fe200078c08ff */
[----:B------:R-:W-:Y:S01]  /*ac30*/  IMAD R15, R79, 0x2, R13 ;  /* 0x000000024f0f7824 */ /* 0x000fe200078e020d */
[----:B------:R-:W3:Y:S02]  /*ac40*/  LDL.LU R21, [R1+0xe8] ;  /* 0x0000e80001157983 */ /* 0x000ee40000300800 */
[----:B------:R-:W-:Y:S02]  /*ac50*/  LEA.HI.X.SX32 R5, R5, R0, 0x1, P6 ;  /* 0x0000000005057211 */ /* 0x000fe400030f0eff */
[----:B0-----:R-:W-:Y:S01]  /*ac60*/  PRMT R3, R7, 0x7632, R3 ;  /* 0x0000763207037816 */ /* 0x001fe20000000003 */
[----:B------:R-:W-:Y:S01]  /*ac70*/  IMAD R17, R79, 0x2, R15 ;  /* 0x000000024f117824 */ /* 0x000fe200078e020f */
[-C--:B------:R-:W-:Y:S01]  /*ac80*/  LEA R12, P1, R13, R78.reuse, 0x1 ;  /* 0x0000004e0d0c7211 */ /* 0x080fe200078208ff */
[----:B------:R-:W4:Y:S04]  /*ac90*/  LDL.LU R19, [R1+0xe4] ;  /* 0x0000e40001137983 */ /* 0x000f280000300800 */
[----:B------:R0:W-:Y:S01]  /*aca0*/  @P5 STG.E.U16 desc[UR20][R4.64], R3 ;  /* 0x0000000304005986 */ /* 0x0001e2000c101514 */
[----:B------:R-:W-:Y:S01]  /*acb0*/  LEA R14, P5, R15, R78, 0x1 ;  /* 0x0000004e0f0e7211 */ /* 0x000fe200078a08ff */
[----:B------:R-:W-:-:S03]  /*acc0*/  IMAD R7, R79, 0x2, R17 ;  /* 0x000000024f077824 */ /* 0x000fc600078e0211 */
[----:B------:R-:W-:Y:S02]  /*acd0*/  LEA.HI.X.SX32 R15, R15, R0, 0x1, P5 ;  /* 0x000000000f0f7211 */ /* 0x000fe400028f0eff */
[----:B------:R-:W-:Y:S02]  /*ace0*/  LEA R2, P5, R17, R78, 0x1 ;  /* 0x0000004e11027211 */ /* 0x000fe400078a08ff */
[-C--:B------:R-:W-:Y:S02]  /*acf0*/  LEA.HI.X.SX32 R13, R13, R0.reuse, 0x1, P1 ;  /* 0x000000000d0d7211 */ /* 0x080fe400008f0eff */
[----:B0-----:R-:W-:Y:S02]  /*ad00*/  PRMT R5, R24, 0x7632, R5 ;  /* 0x0000763218057816 */ /* 0x001fe40000000005 */
[----:B------:R-:W-:Y:S01]  /*ad10*/  LEA.HI.X.SX32 R3, R17, R0, 0x1, P5 ;  /* 0x0000000011037211 */ /* 0x000fe200028f0eff */
[----:B------:R-:W-:Y:S01]  /*ad20*/  IMAD R17, R79, 0x2, R7 ;  /* 0x000000024f117824 */ /* 0x000fe200078e0207 */
[C---:B------:R-:W-:Y:S01]  /*ad30*/  LEA R4, P5, R7.reuse, R78, 0x1 ;  /* 0x0000004e07047211 */ /* 0x040fe200078a08ff */
[----:B------:R-:W-:Y:S04]  /*ad40*/  @P3 STG.E.U16 desc[UR20][R12.64], R24 ;  /* 0x000000180c003986 */ /* 0x000fe8000c101514 */
[----:B------:R0:W-:Y:S02]  /*ad50*/  @P4 STG.E.U16 desc[UR20][R14.64], R5 ;  /* 0x000000050e004986 */ /* 0x0001e4000c101514 */
[----:B0-----:R-:W-:-:S02]  /*ad60*/  LEA.HI.X.SX32 R5, R7, R0, 0x1, P5 ;  /* 0x0000000007057211 */ /* 0x001fc400028f0eff */
[----:B------:R-:W-:-:S04]  /*ad70*/  LEA R6, P5, R17, R78, 0x1 ;  /* 0x0000004e11067211 */ /* 0x000fc800078a08ff */
[----:B------:R-:W-:Y:S02]  /*ad80*/  LEA.HI.X.SX32 R7, R17, R0, 0x1, P5 ;  /* 0x0000000011077211 */ /* 0x000fe400028f0eff */
[----:B-----5:R-:W-:Y:S02]  /*ad90*/  ISETP.LT.AND P4, PT, R20, UR15, !P0 ;  /* 0x0000000f14007c0c */ /* 0x020fe4000c781270 */
[----:B------:R-:W5:Y:S04]  /*ada0*/  LDL.LU R20, [R1+0xe0] ;  /* 0x0000e00001147983 */ /* 0x000f680000300800 */
[----:B------:R-:W5:Y:S01]  /*adb0*/  LDL.LU R18, [R1+0xdc] ;  /* 0x0000dc0001127983 */ /* 0x000f620000300800 */
[----:B--2---:R-:W-:-:S03]  /*adc0*/  ISETP.LT.AND P5, PT, R16, UR15, !P0 ;  /* 0x0000000f10007c0c */ /* 0x004fc6000c7a1270 */
[----:B------:R-:W2:Y:S04]  /*add0*/  LDL.LU R16, [R1+0xd8] ;  /* 0x0000d80001107983 */ /* 0x000ea80000300800 */
[----:B------:R-:W2:Y:S01]  /*ade0*/  LDL.LU R14, [R1+0xd4] ;  /* 0x0000d400010e7983 */ /* 0x000ea20000300800 */
[----:B------:R-:W-:Y:S01]  /*adf0*/  ISETP.LT.AND P6, PT, R33, UR15, !P0 ;  /* 0x0000000f21007c0c */ /* 0x000fe2000c7c1270 */
[C---:B------:R-:W-:Y:S02]  /*ae00*/  IMAD R13, R79.reuse, 0x2, R17 ;  /* 0x000000024f0d7824 */ /* 0x040fe400078e0211 */
[----:B------:R0:W-:Y:S01]  /*ae10*/  @P2 STG.E.U16 desc[UR20][R2.64], R25 ;  /* 0x0000001902002986 */ /* 0x0001e2000c101514 */
[----:B------:R-:W-:Y:S01]  /*ae20*/  ISETP.LT.AND P1, PT, R32, UR15, !P0 ;  /* 0x0000000f20007c0c */ /* 0x000fe2000c721270 */
[----:B------:R-:W-:Y:S01]  /*ae30*/  IMAD R15, R79, 0x2, R13 ;  /* 0x000000024f0f7824 */ /* 0x000fe200078e020d */
[----:B---3--:R-:W-:-:S02]  /*ae40*/  ISETP.LT.AND P3, PT, R23, UR15, !P0 ;  /* 0x0000000f17007c0c */ /* 0x008fc4000c761270 */
[----:B0-----:R-:W-:-:S05]  /*ae50*/  PRMT R3, R25, 0x7632, R3 ;  /* 0x0000763219037816 */ /* 0x001fca0000000003 */
[----:B------:R0:W-:Y:S01]  /*ae60*/  @P6 STG.E.U16 desc[UR20][R4.64], R3 ;  /* 0x0000000304006986 */ /* 0x0001e2000c101514 */
[----:B------:R-:W-:Y:S01]  /*ae70*/  LEA R12, P6, R13, R78, 0x1 ;  /* 0x0000004e0d0c7211 */ /* 0x000fe200078c08ff */
[----:B------:R-:W-:-:S03]  /*ae80*/  IMAD R17, R79, 0x2, R15 ;  /* 0x000000024f117824 */ /* 0x000fc600078e020f */
[----:B------:R-:W-:Y:S02]  /*ae90*/  LEA.HI.X.SX32 R13, R13, R0, 0x1, P6 ;  /* 0x000000000d0d7211 */ /* 0x000fe400030f0eff */
[C---:B------:R-:W-:Y:S02]  /*aea0*/  LEA R2, P6, R15.reuse, R78, 0x1 ;  /* 0x0000004e0f027211 */ /* 0x040fe400078c08ff */
[----:B----4-:R-:W-:Y:S02]  /*aeb0*/  ISETP.LT.AND P2, PT, R22, UR15, !P0 ;  /* 0x0000000f16007c0c */ /* 0x010fe4000c741270 */
[----:B0-----:R-:W-:Y:S02]  /*aec0*/  PRMT R5, R26, 0x7632, R5 ;  /* 0x000076321a057816 */ /* 0x001fe40000000005 */
[----:B------:R-:W-:Y:S01]  /*aed0*/  LEA.HI.X.SX32 R3, R15, R0, 0x1, P6 ;  /* 0x000000000f037211 */ /* 0x000fe200030f0eff */
[----:B------:R-:W-:Y:S01]  /*aee0*/  IMAD R15, R79, 0x2, R17 ;  /* 0x000000024f0f7824 */ /* 0x000fe200078e0211 */
[----:B------:R-:W-:Y:S01]  /*aef0*/  LEA R4, P6, R17, R78, 0x1 ;  /* 0x0000004e11047211 */ /* 0x000fe200078c08ff */
[----:B------:R-:W-:Y:S01]  /*af00*/  @P1 STG.E.U16 desc[UR20][R6.64], R26 ;  /* 0x0000001a06001986 */ /* 0x000fe2000c101514 */
[----:B------:R-:W-:-:S03]  /*af10*/  ISETP.LT.AND P1, PT, R21, UR15, !P0 ;  /* 0x0000000f15007c0c */ /* 0x000fc6000c721270 */
[----:B------:R0:W-:Y:S01]  /*af20*/  @P3 STG.E.U16 desc[UR20][R12.64], R5 ;  /* 0x000000050c003986 */ /* 0x0001e2000c101514 */
[----:B------:R-:W-:-:S03]  /*af30*/  ISETP.LT.AND P3, PT, R19, UR15, !P0 ;  /* 0x0000000f13007c0c */ /* 0x000fc6000c761270 */
[----:B------:R-:W3:Y:S04]  /*af40*/  LDL.LU R21, [R1+0xd0] ;  /* 0x0000d00001157983 */ /* 0x000ee80000300800 */
[----:B------:R-:W4:Y:S01]  /*af50*/  LDL.LU R19, [R1+0xcc] ;  /* 0x0000cc0001137983 */ /* 0x000f220000300800 */
[----:B0-----:R-:W-:Y:S01]  /*af60*/  LEA.HI.X.SX32 R5, R17, R0, 0x1, P6 ;  /* 0x0000000011057211 */ /* 0x001fe200030f0eff */
[----:B------:R-:W-:Y:S01]  /*af70*/  IMAD R17, R79, 0x2, R15 ;  /* 0x000000024f117824 */ /* 0x000fe200078e020f */
[----:B------:R-:W-:Y:S02]  /*af80*/  LEA R6, P6, R15, R78, 0x1 ;  /* 0x0000004e0f067211 */ /* 0x000fe400078c08ff */
[----:B------:R-:W-:Y:S02]  /*af90*/  PRMT R13, R27, 0x7632, R13 ;  /* 0x000076321b0d7816 */ /* 0x000fe4000000000d */
[----:B------:R-:W-:-:S02]  /*afa0*/  LEA.HI.X.SX32 R7, R15, R0, 0x1, P6 ;  /* 0x000000000f077211 */ /* 0x000fc400030f0eff */
[C---:B------:R-:W-:Y:S01]  /*afb0*/  LEA R12, P6, R17.reuse, R78, 0x1 ;  /* 0x0000004e110c7211 */ /* 0x040fe200078c08ff */
[----:B------:R-:W-:Y:S04]  /*afc0*/  @P4 STG.E.U16 desc[UR20][R2.64], R27 ;  /* 0x0000001b02004986 */ /* 0x000fe8000c101514 */
[----:B------:R0:W-:Y:S04]  /*afd0*/  @P2 STG.E.U16 desc[UR20][R4.64], R13 ;  /* 0x0000000d04002986 */ /* 0x0001e8000c101514 */
[----:B------:R-:W-:Y:S01]  /*afe0*/  @P5 STG.E.U16 desc[UR20][R6.64], R8 ;  /* 0x0000000806005986 */ /* 0x000fe2000c101514 */
[----:B0-----:R-:W-:-:S02]  /*aff0*/  LEA.HI.X.SX32 R13, R17, R0, 0x1, P6 ;  /* 0x00000000110d7211 */ /* 0x001fc400030f0eff */
[----:B------:R-:W-:-:S05]  /*b000*/  PRMT R5, R8, 0x7632, R5 ;  /* 0x0000763208057816 */ /* 0x000fca0000000005 */
[----:B------:R0:W-:Y:S01]  /*b010*/  @P1 STG.E.U16 desc[UR20][R12.64], R5 ;  /* 0x000000050c001986 */ /* 0x0001e2000c101514 */
[----:B-----5:R-:W-:Y:S02]  /*b020*/  ISETP.LT.AND P4, PT, R20, UR15, !P0 ;  /* 0x0000000f14007c0c */ /* 0x020fe4000c781270 */
[----:B------:R-:W-:Y:S02]  /*b030*/  ISETP.LT.AND P2, PT, R18, UR15, !P0 ;  /* 0x0000000f12007c0c */ /* 0x000fe4000c741270 */
[----:B------:R-:W5:Y:S04]  /*b040*/  LDL.LU R18, [R1+0xc0] ;  /* 0x0000c00001127983 */ /* 0x000f680000300800 */
[----:B------:R-:W5:Y:S01]  /*b050*/  LDL.LU R20, [R1+0xbc] ;  /* 0x0000bc0001147983 */ /* 0x000f620000300800 */
[----:B--2---:R-:W-:-:S03]  /*b060*/  ISETP.LT.AND P5, PT, R16, UR15, !P0 ;  /* 0x0000000f10007c0c */ /* 0x004fc6000c7a1270 */
[----:B------:R-:W2:Y:S01]  /*b070*/  LDL.LU R16, [R1+0xb8] ;  /* 0x0000b80001107983 */ /* 0x000ea20000300800 */
[----:B------:R-:W-:-:S03]  /*b080*/  ISETP.LT.AND P1, PT, R14, UR15, !P0 ;  /* 0x0000000f0e007c0c */ /* 0x000fc6000c721270 */
[----:B------:R-:W2:Y:S01]  /*b090*/  LDL.LU R14, [R1+0xb4] ;  /* 0x0000b400010e7983 */ /* 0x000ea20000300800 */
[----:B------:R-:W-:-:S04]  /*b0a0*/  IMAD R15, R79, 0x2, R17 ;  /* 0x000000024f0f7824 */ /* 0x000fc800078e0211 */
[----:B------:R-:W-:Y:S01]  /*b0b0*/  IMAD R17, R79, 0x2, R15 ;  /* 0x000000024f117824 */ /* 0x000fe200078e020f */
[----:B------:R-:W-:-:S04]  /*b0c0*/  LEA R2, P6, R15, R78, 0x1 ;  /* 0x0000004e0f027211 */ /* 0x000fc800078c08ff */
[----:B------:R-:W-:Y:S01]  /*b0d0*/  LEA.HI.X.SX32 R3, R15, R0, 0x1, P6 ;  /* 0x000000000f037211 */ /* 0x000fe200030f0eff */
[----:B------:R-:W-:Y:S01]  /*b0e0*/  IMAD R15, R79, 0x2, R17 ;  /* 0x000000024f0f7824 */ /* 0x000fe200078e0211 */
[----:B------:R-:W-:-:S04]  /*b0f0*/  LEA R4, P6, R17, R78, 0x1 ;  /* 0x0000004e11047211 */ /* 0x000fc800078c08ff */
[----:B0-----:R-:W-:Y:S01]  /*b100*/  LEA.HI.X.SX32 R5, R17, R0, 0x1, P6 ;  /* 0x0000000011057211 */ /* 0x001fe200030f0eff */
[----:B------:R-:W-:Y:S01]  /*b110*/  IMAD R17, R79, 0x2, R15 ;  /* 0x000000024f117824 */ /* 0x000fe200078e020f */
[----:B------:R-:W-:Y:S01]  /*b120*/  LEA R6, P6, R15, R78, 0x1 ;  /* 0x0000004e0f067211 */ /* 0x000fe200078c08ff */
[----:B------:R0:W-:Y:S01]  /*b130*/  @P3 STG.E.U16 desc[UR20][R2.64], R9 ;  /* 0x0000000902003986 */ /* 0x0001e2000c101514 */
[----:B------:R-:W-:Y:S02]  /*b140*/  PRMT R8, R9, 0x7632, R8 ;  /* 0x0000763209087816 */ /* 0x000fe40000000008 */
[----:B------:R-:W-:Y:S02]  /*b150*/  LEA.HI.X.SX32 R7, R15, R0, 0x1, P6 ;  /* 0x000000000f077211 */ /* 0x000fe400030f0eff */
[----:B------:R-:W-:Y:S01]  /*b160*/  LEA R12, P6, R17, R78, 0x1 ;  /* 0x0000004e110c7211 */ /* 0x000fe200078c08ff */
[----:B------:R1:W-:Y:S01]  /*b170*/  @P4 STG.E.U16 desc[UR20][R4.64], R8 ;  /* 0x0000000804004986 */ /* 0x0003e2000c101514 */
[----:B0-----:R-:W-:-:S02]  /*b180*/  IMAD R3, R79, 0x2, R17 ;  /* 0x000000024f037824 */ /* 0x001fc400078e0211 */
[----:B------:R-:W-:Y:S02]  /*b190*/  LEA.HI.X.SX32 R13, R17, R0, 0x1, P6 ;  /* 0x00000000110d7211 */ /* 0x000fe400030f0eff */
[----:B------:R-:W-:Y:S01]  /*b1a0*/  IMAD R9, R79, 0x2, R3 ;  /* 0x000000024f097824 */ /* 0x000fe200078e0203 */
[C---:B------:R-:W-:Y:S02]  /*b1b0*/  LEA R2, P6, R3.reuse, R78, 0x1 ;  /* 0x0000004e03027211 */ /* 0x040fe400078c08ff */
[----:B-1----:R-:W-:Y:S02]  /*b1c0*/  PRMT R5, R10, 0x7632, R5 ;  /* 0x000076320a057816 */ /* 0x002fe40000000005 */
[----:B------:R-:W-:Y:S02]  /*b1d0*/  LEA.HI.X.SX32 R3, R3, R0, 0x1, P6 ;  /* 0x0000000003037211 */ /* 0x000fe400030f0eff */
[----:B---3--:R-:W-:Y:S02]  /*b1e0*/  ISETP.LT.AND P3, PT, R21, UR15, !P0 ;  /* 0x0000000f15007c0c */ /* 0x008fe4000c761270 */
[----:B----4-:R-:W-:-:S02]  /*b1f0*/  ISETP.LT.AND P4, PT, R19, UR15, !P0 ;  /* 0x0000000f13007c0c */ /* 0x010fc4000c781270 */
[----:B------:R-:W3:Y:S01]  /*b200*/  LDL.LU R19, [R1+0xb0] ;  /* 0x0000b00001137983 */ /* 0x000ee20000300800 */
[----:B------:R-:W-:-:S03]  /*b210*/  LEA R4, P6, R9, R78, 0x1 ;  /* 0x0000004e09047211 */ /* 0x000fc600078c08ff */
[----:B------:R0:W-:Y:S04]  /*b220*/  @P2 STG.E.U16 desc[UR20][R6.64], R10 ;  /* 0x0000000a06002986 */ /* 0x0001e8000c101514 */
[----:B------:R1:W-:Y:S04]  /*b230*/  @P5 STG.E.U16 desc[UR20][R12.64], R5 ;  /* 0x000000050c005986 */ /* 0x0003e8000c101514 */
[----:B------:R-:W-:Y:S01]  /*b240*/  @P1 STG.E.U16 desc[UR20][R2.64], R11 ;  /* 0x0000000b02001986 */ /* 0x000fe2000c101514 */
[----:B0-----:R-:W-:Y:S02]  /*b250*/  PRMT R10, R11, 0x7632, R10 ;  /* 0x000076320b0a7816 */ /* 0x001fe4000000000a */
[----:B-1----:R-:W-:-:S05]  /*b260*/  LEA.HI.X.SX32 R5, R9, R0, 0x1, P6 ;  /* 0x0000000009057211 */ /* 0x002fca00030f0eff */
[----:B------:R0:W-:Y:S01]  /*b270*/  @P3 STG.E.U16 desc[UR20][R4.64], R10 ;  /* 0x0000000a04003986 */ /* 0x0001e2000c101514 */
[----:B-----5:R-:W-:-:S03]  /*b280*/  ISETP.LT.AND P2, PT, R18, UR15, !P0 ;  /* 0x0000000f12007c0c */ /* 0x020fc6000c741270 */
[----:B------:R-:W4:Y:S04]  /*b290*/  LDL.LU R18, [R1+0xac] ;  /* 0x0000ac0001127983 */ /* 0x000f280000300800 */
[----:B------:R-:W5:Y:S01]  /*b2a0*/  LDL.LU R17, [R1+0xa8] ;  /* 0x0000a80001117983 */ /* 0x000f620000300800 */
[----:B--2---:R-:W-:-:S03]  /*b2b0*/  ISETP.LT.AND P1, PT, R16, UR15, !P0 ;  /* 0x0000000f10007c0c */ /* 0x004fc6000c721270 */
[----:B------:R-:W2:Y:S01]  /*b2c0*/  LDL.LU R16, [R1+0xa4] ;  /* 0x0000a40001107983 */ /* 0x000ea20000300800 */
[----:B------:R-:W-:-:S03]  /*b2d0*/  ISETP.LT.AND P3, PT, R14, UR15, !P0 ;  /* 0x0000000f0e007c0c */ /* 0x000fc6000c761270 */
[----:B------:R-:W5:Y:S04]  /*b2e0*/  LDL.LU R15, [R1+0xa0] ;  /* 0x0000a000010f7983 */ /* 0x000f680000300800 */
[----:B------:R-:W5:Y:S01]  /*b2f0*/  LDL.LU R14, [R1+0x9c] ;  /* 0x00009c00010e7983 */ /* 0x000f620000300800 */
[C---:B------:R-:W-:Y:S01]  /*b300*/  IMAD R7, R79.reuse, 0x2, R9 ;  /* 0x000000024f077824 */ /* 0x040fe200078e0209 */
[----:B0-----:R-:W-:Y:S02]  /*b310*/  PRMT R5, R28, 0x7632, R5 ;  /* 0x000076321c057816 */ /* 0x001fe40000000005 */
[----:B------:R-:W-:Y:S01]  /*b320*/  ISETP.LT.AND P5, PT, R20, UR15, !P0 ;  /* 0x0000000f14007c0c */ /* 0x000fe2000c7a1270 */
[----:B------:R-:W-:Y:S01]  /*b330*/  IMAD R9, R79, 0x2, R7 ;  /* 0x000000024f097824 */ /* 0x000fe200078e0207 */
[----:B------:R-:W-:Y:S01]  /*b340*/  LEA R6, P6, R7, R78, 0x1 ;  /* 0x0000004e07067211 */ /* 0x000fe200078c08ff */
[----:B------:R-:W5:Y:S02]  /*b350*/  LDL.LU R12, [R1+0x98] ;  /* 0x00009800010c7983 */ /* 0x000f640000300800 */
[----:B------:R-:W-:Y:S01]  /*b360*/  IMAD R13, R79, 0x2, R9 ;  /* 0x000000024f0d7824 */ /* 0x000fe200078e0209 */
[----:B------:R-:W-:Y:S01]  /*b370*/  LEA.HI.X.SX32 R7, R7, R0, 0x1, P6 ;  /* 0x0000000007077211 */ /* 0x000fe200030f0eff */
[----:B------:R-:W5:Y:S01]  /*b380*/  LDL.LU R10, [R1+0x94] ;  /* 0x00009400010a7983 */ /* 0x000f620000300800 */
[----:B------:R-:W-:Y:S01]  /*b390*/  LEA R8, P6, R9, R78, 0x1 ;  /* 0x0000004e09087211 */ /* 0x000fe200078c08ff */
[----:B------:R-:W-:-:S03]  /*b3a0*/  IMAD R11, R79, 0x2, R13 ;  /* 0x000000024f0b7824 */ /* 0x000fc600078e020d */
[----:B------:R-:W-:Y:S02]  /*b3b0*/  LEA.HI.X.SX32 R9, R9, R0, 0x1, P6 ;  /* 0x0000000009097211 */ /* 0x000fe400030f0eff */
[C---:B------:R-:W-:Y:S01]  /*b3c0*/  LEA R2, P6, R13.reuse, R78, 0x1 ;  /* 0x0000004e0d027211 */ /* 0x040fe200078c08ff */
[----:B------:R-:W-:Y:S03]  /*b3d0*/  @P4 STG.E.U16 desc[UR20][R6.64], R28 ;  /* 0x0000001c06004986 */ /* 0x000fe6000c101514 */
[----:B------:R-:W-:Y:S01]  /*b3e0*/  LEA.HI.X.SX32 R3, R13, R0, 0x1, P6 ;  /* 0x000000000d037211 */ /* 0x000fe200030f0eff */
[----:B------:R-:W-:Y:S01]  /*b3f0*/  IMAD R13, R79, 0x2, R11 ;  /* 0x000000024f0d7824 */ /* 0x000fe200078e020b */
[C---:B------:R-:W-:Y:S01]  /*b400*/  LEA R4, P6, R11.reuse, R78, 0x1 ;  /* 0x0000004e0b047211 */ /* 0x040fe200078c08ff */
[----:B------:R0:W-:Y:S04]  /*b410*/  @P2 STG.E.U16 desc[UR20][R8.64], R5 ;  /* 0x0000000508002986 */ /* 0x0001e8000c101514 */
[----:B------:R-:W-:Y:S01]  /*b420*/  @P5 STG.E.U16 desc[UR20][R2.64], R29 ;  /* 0x0000001d02005986 */ /* 0x000fe2000c101514 */
[----:B0-----:R-:W-:Y:S01]  /*b430*/  LEA.HI.X.SX32 R5, R11, R0, 0x1, P6 ;  /* 0x000000000b057211 */ /* 0x001fe200030f0eff */
[----:B------:R-:W-:Y:S01]  /*b440*/  IMAD R11, R79, 0x2, R13 ;  /* 0x000000024f0b7824 */ /* 0x000fe200078e020d */
[----:B------:R-:W-:-:S02]  /*b450*/  LEA R6, P6, R13, R78, 0x1 ;  /* 0x0000004e0d067211 */ /* 0x000fc400078c08ff */
[----:B------:R-:W-:Y:S02]  /*b460*/  PRMT R9, R29, 0x7632, R9 ;  /* 0x000076321d097816 */ /* 0x000fe40000000009 */
[----:B---3--:R-:W-:Y:S02]  /*b470*/  ISETP.LT.AND P4, PT, R19, UR15, !P0 ;  /* 0x0000000f13007c0c */ /* 0x008fe4000c781270 */
[----:B------:R-:W-:Y:S02]  /*b480*/  LEA.HI.X.SX32 R7, R13, R0, 0x1, P6 ;  /* 0x000000000d077211 */ /* 0x000fe400030f0eff */
[C---:B------:R-:W-:Y:S01]  /*b490*/  LEA R8, P6, R11.reuse, R78, 0x1 ;  /* 0x0000004e0b087211 */ /* 0x040fe200078c08ff */
[----:B------:R0:W-:Y:S04]  /*b4a0*/  @P1 STG.E.U16 desc[UR20][R4.64], R9 ;  /* 0x0000000904001986 */ /* 0x0001e8000c101514 */
[----:B------:R1:W-:Y:S01]  /*b4b0*/  @P3 STG.E.U16 desc[UR20][R6.64], R30 ;  /* 0x0000001e06003986 */ /* 0x0003e2000c101514 */
[----:B0-----:R-:W-:-:S02]  /*b4c0*/  LEA.HI.X.SX32 R9, R11, R0, 0x1, P6 ;  /* 0x000000000b097211 */ /* 0x001fc400030f0eff */
[----:B------:R-:W-:-:S05]  /*b4d0*/  PRMT R5, R30, 0x7632, R5 ;  /* 0x000076321e057816 */ /* 0x000fca0000000005 */
[----:B------:R0:W-:Y:S01]  /*b4e0*/  @P4 STG.E.U16 desc[UR20][R8.64], R5 ;  /* 0x0000000508004986 */ /* 0x0001e2000c101514 */
[----:B----4-:R-:W-:-:S03]  /*b4f0*/  ISETP.LT.AND P2, PT, R18, UR15, !P0 ;  /* 0x0000000f12007c0c */ /* 0x010fc6000c741270 */
[----:B------:R-:W3:Y:S01]  /*b500*/  LDL.LU R18, [R1+0x90] ;  /* 0x0000900001127983 */ /* 0x000ee20000300800 */
[----:B--2---:R-:W-:-:S03]  /*b510*/  ISETP.LT.AND P1, PT, R16, UR15, !P0 ;  /* 0x0000000f10007c0c */ /* 0x004fc6000c721270 */
[----:B------:R-:W2:Y:S01]  /*b520*/  LDL.LU R16, [R1+0x8c] ;  /* 0x00008c0001107983 */ /* 0x000ea20000300800 */
[----:B-----5:R-:W-:-:S03]  /*b530*/  ISETP.LT.AND P4, PT, R14, UR15, !P0 ;  /* 0x0000000f0e007c0c */ /* 0x020fc6000c781270 */
[----:B------:R-:W4:Y:S01]  /*b540*/  LDL.LU R14, [R1+0x88] ;  /* 0x00008800010e7983 */ /* 0x000f220000300800 */
[----:B------:R-:W-:Y:S01]  /*b550*/  IMAD R3, R79, 0x2, R11 ;  /* 0x000000024f037824 */ /* 0x000fe200078e020b */
[----:B------:R-:W-:-:S03]  /*b560*/  ISETP.LT.AND P5, PT, R17, UR15, !P0 ;  /* 0x0000000f11007c0c */ /* 0x000fc6000c7a1270 */
[----:B------:R-:W-:Y:S01]  /*b570*/  IMAD R11, R79, 0x2, R3 ;  /* 0x000000024f0b7824 */ /* 0x000fe200078e0203 */
[----:B------:R-:W-:-:S04]  /*b580*/  LEA R2, P6, R3, R78, 0x1 ;  /* 0x0000004e03027211 */ /* 0x000fc800078c08ff */
[----:B------:R-:W-:Y:S01]  /*b590*/  LEA.HI.X.SX32 R3, R3, R0, 0x1, P6 ;  /* 0x0000000003037211 */ /* 0x000fe200030f0eff */
[----:B-1----:R-:W-:Y:S01]  /*b5a0*/  IMAD R7, R79, 0x2, R11 ;  /* 0x000000024f077824 */ /* 0x002fe200078e020b */
[----:B------:R-:W-:Y:S02]  /*b5b0*/  LEA R4, P6, R11, R78, 0x1 ;  /* 0x0000004e0b047211 */ /* 0x000fe400078c08ff */
[----:B0-----:R-:W-:Y:S02]  /*b5c0*/  PRMT R9, R31, 0x7632, R9 ;  /* 0x000076321f097816 */ /* 0x001fe40000000009 */
[----:B------:R-:W-:Y:S01]  /*b5d0*/  LEA.HI.X.SX32 R5, R11, R0, 0x1, P6 ;  /* 0x000000000b057211 */ /* 0x000fe200030f0eff */
[----:B------:R-:W-:Y:S01]  /*b5e0*/  IMAD R11, R79, 0x2, R7 ;  /* 0x000000024f0b7824 */ /* 0x000fe200078e0207 */
[----:B------:R-:W-:Y:S04]  /*b5f0*/  @P2 STG.E.U16 desc[UR20][R2.64], R31 ;  /* 0x0000001f02002986 */ /* 0x000fe8000c101514 */
[----:B------:R0:W-:Y:S01]  /*b600*/  @P5 STG.E.U16 desc[UR20][R4.64], R9 ;  /* 0x0000000904005986 */ /* 0x0001e2000c101514 */
[----:B------:R-:W-:Y:S01]  /*b610*/  LEA R8, P5, R11, R78, 0x1 ;  /* 0x0000004e0b087211 */ /* 0x000fe200078a08ff */
[----:B------:R-:W-:Y:S01]  /*b620*/  IMAD R13, R79, 0x2, R11 ;  /* 0x000000024f0d7824 */ /* 0x000fe200078e020b */
[----:B------:R-:W-:-:S02]  /*b630*/  ISETP.LT.AND P3, PT, R15, UR15, !P0 ;  /* 0x0000000f0f007c0c */ /* 0x000fc4000c761270 */
[----:B------:R-:W-:-:S04]  /*b640*/  LEA R6, P6, R7, R78, 0x1 ;  /* 0x0000004e07067211 */ /* 0x000fc800078c08ff */
[-C--:B------:R-:W-:Y:S02]  /*b650*/  LEA.HI.X.SX32 R7, R7, R0.reuse, 0x1, P6 ;  /* 0x0000000007077211 */ /* 0x080fe400030f0eff */
[----:B0-----:R-:W-:Y:S01]  /*b660*/  LEA.HI.X.SX32 R9, R11, R0, 0x1, P5 ;  /* 0x000000000b097211 */ /* 0x001fe200028f0eff */
[----:B------:R-:W-:Y:S01]  /*b670*/  IMAD R11, R79, 0x2, R13 ;  /* 0x000000024f0b7824 */ /* 0x000fe200078e020d */
[----:B------:R-:W-:-:S03]  /*b680*/  PRMT R3, R80, 0x7632, R3 ;  /* 0x0000763250037816 */ /* 0x000fc60000000003 */
[----:B------:R-:W-:Y:S01]  /*b690*/  IMAD R15, R79, 0x2, R11 ;  /* 0x000000024f0f7824 */ /* 0x000fe200078e020b */
[----:B------:R-:W-:Y:S01]  /*b6a0*/  @P1 STG.E.U16 desc[UR20][R6.64], R80 ;  /* 0x0000005006001986 */ /* 0x000fe2000c101514 */
[-C--:B------:R-:W-:Y:S02]  /*b6b0*/  LEA R2, P1, R13, R78.reuse, 0x1 ;  /* 0x0000004e0d027211 */ /* 0x080fe400078208ff */
[----:B------:R-:W-:Y:S01]  /*b6c0*/  IMAD R17, R79, 0x2, R15 ;  /* 0x000000024f117824 */ /* 0x000fe200078e020f */
[----:B------:R0:W-:Y:S01]  /*b6d0*/  @P3 STG.E.U16 desc[UR20][R8.64], R3 ;  /* 0x0000000308003986 */ /* 0x0001e2000c101514 */
[----:B------:R-:W-:Y:S02]  /*b6e0*/  ISETP.LT.AND P6, PT, R10, UR15, !P0 ;  /* 0x0000000f0a007c0c */ /* 0x000fe4000c7c1270 */
[-C--:B------:R-:W-:Y:S02]  /*b6f0*/  LEA R4, P3, R11, R78.reuse, 0x1 ;  /* 0x0000004e0b047211 */ /* 0x080fe400078608ff */
[----:B------:R-:W-:-:S02]  /*b700*/  LEA R10, P5, R15, R78, 0x1 ;  /* 0x0000004e0f0a7211 */ /* 0x000fc400078a08ff */
[----:B------:R-:W-:Y:S02]  /*b710*/  ISETP.LT.AND P2, PT, R12, UR15, !P0 ;  /* 0x0000000f0c007c0c */ /* 0x000fe4000c741270 */
[----:B0-----:R-:W-:Y:S01]  /*b720*/  LEA.HI.X.SX32 R3, R13, R0, 0x1, P1 ;  /* 0x000000000d037211 */ /* 0x001fe200008f0eff */
[----:B------:R-:W-:Y:S01]  /*b730*/  IMAD R13, R79, 0x2, R17 ;  /* 0x000000024f0d7824 */ /* 0x000fe200078e0211 */
[----:B------:R-:W-:Y:S02]  /*b740*/  LEA R6, P1, R17, R78, 0x1 ;  /* 0x0000004e11067211 */ /* 0x000fe400078208ff */
[-C--:B------:R-:W-:Y:S01]  /*b750*/  LEA.HI.X.SX32 R5, R11, R0.reuse, 0x1, P3 ;  /* 0x000000000b057211 */ /* 0x080fe200018f0eff */
[----:B------:R-:W-:Y:S01]  /*b760*/  IMAD R79, R79, 0x2, R13 ;  /* 0x000000024f4f7824 */ /* 0x000fe200078e020d */
[-C--:B------:R-:W-:Y:S02]  /*b770*/  LEA.HI.X.SX32 R11, R15, R0.reuse, 0x1, P5 ;  /* 0x000000000f0b7211 */ /* 0x080fe400028f0eff */
[----:B------:R-:W-:-:S02]  /*b780*/  LEA.HI.X.SX32 R7, R17, R0, 0x1, P1 ;  /* 0x0000000011077211 */ /* 0x000fc400008f0eff */
[----:B------:R-:W-:Y:S01]  /*b790*/  LEA R12, P5, R13, R78, 0x1 ;  /* 0x0000004e0d0c7211 */ /* 0x000fe200078a08ff */
[----:B------:R0:W-:Y:S01]  /*b7a0*/  @P4 STG.E.U16 desc[UR20][R2.64], R81 ;  /* 0x0000005102004986 */ /* 0x0001e2000c101514 */
[----:B------:R-:W-:Y:S02]  /*b7b0*/  PRMT R8, R81, 0x7632, R8 ;  /* 0x0000763251087816 */ /* 0x000fe40000000008 */
[----:B------:R-:W-:Y:S02]  /*b7c0*/  LEA.HI.X.SX32 R13, R13, R0, 0x1, P5 ;  /* 0x000000000d0d7211 */ /* 0x000fe400028f0eff */
[----:B------:R-:W-:Y:S01]  /*b7d0*/  LEA R78, P5, R79, R78, 0x1 ;  /* 0x0000004e4f4e7211 */ /* 0x000fe200078a08ff */
[----:B------:R1:W-:Y:S01]  /*b7e0*/  @P2 STG.E.U16 desc[UR20][R4.64], R8 ;  /* 0x0000000804002986 */ /* 0x0003e2000c101514 */
[----:B------:R-:W-:Y:S02]  /*b7f0*/  PRMT R39, R83, 0x7632, R39 ;  /* 0x0000763253277816 */ /* 0x000fe40000000027 */
[----:B------:R-:W-:-:S02]  /*b800*/  LEA.HI.X.SX32 R79, R79, R0, 0x1, P5 ;  /* 0x000000004f4f7211 */ /* 0x000fc400028f0eff */
[----:B0-----:R-:W-:Y:S01]  /*b810*/  PRMT R3, R82, 0x7632, R3 ;  /* 0x0000763252037816 */ /* 0x001fe20000000003 */
[----:B------:R1:W-:Y:S01]  /*b820*/  @P6 STG.E.U16 desc[UR20][R10.64], R82 ;  /* 0x000000520a006986 */ /* 0x0003e2000c101514 */
[----:B---3--:R-:W-:Y:S02]  /*b830*/  ISETP.LT.AND P3, PT, R18, UR15, !P0 ;  /* 0x0000000f12007c0c */ /* 0x008fe4000c761270 */
[----:B--2---:R-:W-:Y:S02]  /*b840*/  ISETP.LT.AND P1, PT, R16, UR15, !P0 ;  /* 0x0000000f10007c0c */ /* 0x004fe4000c721270 */
[----:B----4-:R-:W-:-:S09]  /*b850*/  ISETP.LT.AND P0, PT, R14, UR15, !P0 ;  /* 0x0000000f0e007c0c */ /* 0x010fd2000c701270 */
[----:B------:R1:W-:Y:S04]  /*b860*/  @P3 STG.E.U16 desc[UR20][R6.64], R3 ;  /* 0x0000000306003986 */ /* 0x0003e8000c101514 */
[----:B------:R1:W-:Y:S04]  /*b870*/  @P1 STG.E.U16 desc[UR20][R12.64], R83 ;  /* 0x000000530c001986 */ /* 0x0003e8000c101514 */
[----:B------:R1:W-:Y:S01]  /*b880*/  @P0 STG.E.U16 desc[UR20][R78.64], R39 ;  /* 0x000000274e000986 */ /* 0x0003e2000c101514 */
[----:B------:R-:W-:Y:S06]  /*b890*/  BAR.SYNC.DEFER_BLOCKING 0x0 ;  /* 0x0000000000007b1d */ /* 0x000fec0000010000 */
[----:B------:R-:W-:Y:S05]  /*b8a0*/  BRA.U UP0, `(.L_x_13) ;  /* 0x0000000100a07547 */ /* 0x000fea000b800000 */
[----:B------:R-:W0:Y:S01]  /*b8b0*/  S2UR UR5, SR_CgaCtaId ;  /* 0x00000000000579c3 */ /* 0x000e220000008800 */
[----:B------:R-:W-:Y:S01]  /*b8c0*/  NOP ;  /* 0x0000000000007918 */ /* 0x000fe20000000000 */
[----:B------:R-:W-:Y:S01]  /*b8d0*/  UMOV UR4, 0x50 ;  /* 0x0000005000047882 */ /* 0x000fe20000000000 */
[----:B------:R-:W-:Y:S02]  /*b8e0*/  IMAD.U32 R0, RZ, RZ, UR8 ;  /* 0x00000008ff007e24 */ /* 0x000fe4000f8e00ff */
[----:B-1----:R-:W-:Y:S02]  /*b8f0*/  IMAD.MOV.U32 R3, RZ, RZ, 0xf ;  /* 0x0000000fff037424 */ /* 0x002fe400078e00ff */
[----:B------:R-:W-:Y:S01]  /*b900*/  IMAD.MOV.U32 R7, RZ, RZ, 0x1 ;  /* 0x00000001ff077424 */ /* 0x000fe200078e00ff */
[----:B------:R-:W-:-:S04]  /*b910*/  LOP3.LUT R0, R0, 0xffff, RZ, 0xc0, !PT ;  /* 0x0000ffff00007812 */ /* 0x000fc800078ec0ff */
[----:B------:R-:W-:-:S05]  /*b920*/  SHF.R.U32.HI R0, RZ, 0x5, R0 ;  /* 0x00000005ff007819 */ /* 0x000fca0000011600 */
[----:B------:R-:W-:Y:S01]  /*b930*/  VIADD R2, R0, 0x10 ;  /* 0x0000001000027836 */ /* 0x000fe20000000000 */
[----:B------:R-:W-:Y:S01]  /*b940*/  SHF.L.U32 R0, R3, R0, RZ ;  /* 0x0000000003007219 */ /* 0x000fe200000006ff */
[----:B0-----:R-:W-:-:S03]  /*b950*/  ULEA UR6, UR5, UR4, 0x18 ;  /* 0x0000000405067291 */ /* 0x001fc6000f8ec0ff */
[----:B------:R-:W-:-:S04]  /*b960*/  SHF.L.U32 R3, R7, R2, RZ ;  /* 0x0000000207037219 */ /* 0x000fc800000006ff */
[----:B------:R-:W-:Y:S02]  /*b970*/  LOP3.LUT R0, R3, R0, RZ, 0xfc, !PT ;  /* 0x0000000003007212 */ /* 0x000fe400078efcff */
[----:B------:R-:W0:Y:S02]  /*b980*/  LDS R5, [UR6] ;  /* 0x00000006ff057984 */ /* 0x000e240008000800 */
[C---:B------:R-:W-:Y:S02]  /*b990*/  LOP3.LUT R2, R0.reuse, 0xffff, RZ, 0xc0, !PT ;  /* 0x0000ffff00027812 */ /* 0x040fe400078ec0ff */
[----:B0-----:R-:W-:-:S04]  /*b9a0*/  LOP3.LUT R3, R0, 0xffff, R5, 0x80, !PT ;  /* 0x0000ffff00037812 */ /* 0x001fc800078e8005 */
[----:B------:R-:W-:-:S13]  /*b9b0*/  ISETP.NE.AND P0, PT, R3, R2, PT ;  /* 0x000000020300720c */ /* 0x000fda0003f05270 */
[----:B------:R-:W-:Y:S05]  /*b9c0*/  @P0 BRA `(.L_x_14) ;  /* 0x0000000000500947 */ /* 0x000fea0003800000 */
[----:B------:R-:W-:Y:S02]  /*b9d0*/  SHF.R.U32.HI R5, RZ, 0x10, R5 ;  /* 0x00000010ff057819 */ /* 0x000fe40000011605 */
[----:B------:R-:W-:-:S04]  /*b9e0*/  SHF.R.U32.HI R2, RZ, 0x10, R0 ;  /* 0x00000010ff027819 */ /* 0x000fc80000011600 */
[----:B------:R-:W-:-:S04]  /*b9f0*/  LOP3.LUT R5, R5, R2, RZ, 0xc0, !PT ;  /* 0x0000000205057212 */ /* 0x000fc800078ec0ff */
[----:B------:R-:W-:-:S13]  /*ba00*/  ISETP.NE.AND P0, PT, R5, R2, PT ;  /* 0x000000020500720c */ /* 0x000fda0003f05270 */
[----:B------:R-:W-:Y:S05]  /*ba10*/  @P0 BRA `(.L_x_15) ;  /* 0x0000000000300947 */ /* 0x000fea0003800000 */
[----:B------:R-:W-:Y:S01]  /*ba20*/  R2UR UR4, R0 ;  /* 0x00000000000472ca */ /* 0x000fe200000e0000 */
[----:B------:R-:W-:Y:S01]  /*ba30*/  VOTEU.ANY UR5, UPT, PT ;  /* 0x0000000000057886 */ /* 0x000fe200038e0100 */
[----:B------:R-:W0:Y:S01]  /*ba40*/  S2R R0, SR_LANEID ;  /* 0x0000000000007919 */ /* 0x000e220000000000 */
[----:B------:R-:W-:-:S10]  /*ba50*/  UFLO.U32 UR5, UR5 ;  /* 0x00000005000572bd */ /* 0x000fd400080e0000 */
[----:B------:R-:W-:-:S06]  /*ba60*/  ULOP3.LUT UR4, URZ, UR4, URZ, 0x33, !UPT ;  /* 0x00000004ff047292 */ /* 0x000fcc000f8e33ff */
[----:B------:R-:W-:-:S04]  /*ba70*/  IMAD.U32 R2, RZ, RZ, UR4 ;  /* 0x00000004ff027e24 */ /* 0x000fc8000f8e00ff */
[----:B------:R-:W1:Y:S02]  /*ba80*/  REDUX UR7, R2 ;  /* 0x00000000020773c4 */ /* 0x000e640000000000 */
[----:B------:R2:W-:Y:S01]  /*ba90*/  UTCATOMSWS.AND URZ, UR4 ;  /* 0x0000000400ff79e3 */ /* 0x0005e20008000000 */
[----:B0-----:R-:W-:Y:S01]  /*baa0*/  ISETP.EQ.U32.AND P0, PT, R0, UR5, PT ;  /* 0x0000000500007c0c */ /* 0x001fe2000bf02070 */
[----:B-1----:R-:W-:-:S12]  /*bab0*/  IMAD.U32 R0, RZ, RZ, UR7 ;  /* 0x00000007ff007e24 */ /* 0x002fd8000f8e00ff */
[----:B------:R2:W-:Y:S01]  /*bac0*/  @P0 ATOMS.AND RZ, [UR6], R0 ;  /* 0x00000000ffff098c */ /* 0x0005e2000a800006 */
[----:B------:R-:W-:Y:S05]  /*bad0*/  BRA `(.L_x_13) ;  /* 0x0000000000147947 */ /* 0x000fea0003800000 */
.L_x_15:
[----:B------:R-:W-:-:S07]  /*bae0*/  MOV R2, 0xbb00 ;  /* 0x0000bb0000027802 */ /* 0x000fce0000000f00 */
[----:B------:R-:W-:Y:S05]  /*baf0*/  CALL.REL.NOINC `($__internal_0_$__cuda_sm10x_tcgen05_guardrail_trap_col_being_dealloced_not_returned_by_alloc) ;  /* 0x00000000002c7944 */ /* 0x000fea0003c00000 */
[----:B------:R-:W-:Y:S05]  /*bb00*/  BRA `(.L_x_13) ;  /* 0x0000000000087947 */ /* 0x000fea0003800000 */
.L_x_14:
[----:B------:R-:W-:-:S07]  /*bb10*/  MOV R2, 0xbb30 ;  /* 0x0000bb3000027802 */ /* 0x000fce0000000f00 */
[----:B------:R-:W-:Y:S05]  /*bb20*/  CALL.REL.NOINC `($__internal_2_$__cuda_sm10x_tcgen05_guardrail_trap_unallocated_columns_being_dealloced) ;  /* 0x0000000000387944 */ /* 0x000fea0003c00000 */
.L_x_13:
[----:B------:R-:W-:Y:S01]  /*bb30*/  NOP ;  /* 0x0000000000007918 */ /* 0x000fe20000000000 */
[----:B--2---:R-:W-:Y:S05]  /*bb40*/  EXIT ;  /* 0x000000000000794d */ /* 0x004fea0003800000 */
.L_x_8:
[----:B------:R-:W0:Y:S02]  /*bb50*/  SYNCS.PHASECHK.TRANS64.TRYWAIT P2, [UR11], R22 ;  /* 0x00000016ff0075a7 */ /* 0x000e24000804110b */
[----:B0-----:R-:W-:Y:S05]  /*bb60*/  @!P2 BRA `(.L_x_8) ;  /* 0xfffffffc00f8a947 */ /* 0x001fea000383ffff */
[----:B------:R-:W-:Y:S05]  /*bb70*/  BRA `(.L_x_16) ;  /* 0xffffffbc00547947 */ /* 0x000fea000383ffff */
.L_x_12:
[----:B------:R-:W0:Y:S02]  /*bb80*/  SYNCS.PHASECHK.TRANS64.TRYWAIT P2, [UR11], R2 ;  /* 0x00000002ff0075a7 */ /* 0x000e24000804110b */
[----:B0-----:R-:W-:Y:S05]  /*bb90*/  @!P2 BRA `(.L_x_12) ;  /* 0xfffffffc00f8a947 */ /* 0x001fea000383ffff */
[----:B------:R-:W-:Y:S05]  /*bba0*/  BRA `(.L_x_11) ;  /* 0xffffffdc009c7947 */ /* 0x000fea000383ffff */
        .weak           $__internal_0_$__cuda_sm10x_tcgen05_guardrail_trap_col_being_dealloced_not_returned_by_alloc
        .type           $__internal_0_$__cuda_sm10x_tcgen05_guardrail_trap_col_being_dealloced_not_returned_by_alloc,@function
        .size           $__internal_0_$__cuda_sm10x_tcgen05_guardrail_trap_col_being_dealloced_not_returned_by_alloc,($__internal_1_$__cuda_sm10x_tcgen05_guardrail_trap_phase_invalid_during_alloc - $__internal_0_$__cuda_sm10x_tcgen05_guardrail_trap_col_being_dealloced_not_returned_by_alloc)
$__internal_0_$__cuda_sm10x_tcgen05_guardrail_trap_col_being_dealloced_not_returned_by_alloc:
[----:B------:R-:W-:Y:S05]  /*bbb0*/  BPT.TRAP 0x1 ;  /* 0x000000040000795c */ /* 0x000fea0000300000 */
[----:B------:R-:W-:-:S04]  /*bbc0*/  IMAD.MOV.U32 R3, RZ, RZ, 0x0 ;  /* 0x00000000ff037424 */ /* 0x000fc800078e00ff */
[----:B------:R-:W-:Y:S05]  /*bbd0*/  RET.REL.NODEC R2 `(matmul_kernel) ;  /* 0xffffff4402087950 */ /* 0x000fea0003c3ffff */
        .weak           $__internal_1_$__cuda_sm10x_tcgen05_guardrail_trap_phase_invalid_during_alloc
        .type           $__internal_1_$__cuda_sm10x_tcgen05_guardrail_trap_phase_invalid_during_alloc,@function
        .size           $__internal_1_$__cuda_sm10x_tcgen05_guardrail_trap_phase_invalid_during_alloc,($__internal_2_$__cuda_sm10x_tcgen05_guardrail_trap_unallocated_columns_being_dealloced - $__internal_1_$__cuda_sm10x_tcgen05_guardrail_trap_phase_invalid_during_alloc)
$__internal_1_$__cuda_sm10x_tcgen05_guardrail_trap_phase_invalid_during_alloc:
[----:B------:R-:W-:Y:S05]  /*bbe0*/  BPT.TRAP 0x1 ;  /* 0x000000040000795c */ /* 0x000fea0000300000 */
[----:B------:R-:W-:-:S04]  /*bbf0*/  IMAD.MOV.U32 R3, RZ, RZ, 0x0 ;  /* 0x00000000ff037424 */ /* 0x000fc800078e00ff */
[----:B------:R-:W-:Y:S05]  /*bc00*/  RET.REL.NODEC R2 `(matmul_kernel) ;  /* 0xffffff4002fc7950 */ /* 0x000fea0003c3ffff */
        .weak           $__internal_2_$__cuda_sm10x_tcgen05_guardrail_trap_unallocated_columns_being_dealloced
        .type           $__internal_2_$__cuda_sm10x_tcgen05_guardrail_trap_unallocated_columns_being_dealloced,@function
        .size           $__internal_2_$__cuda_sm10x_tcgen05_guardrail_trap_unallocated_columns_being_dealloced,(.L_x_20 - $__internal_2_$__cuda_sm10x_tcgen05_guardrail_trap_unallocated_columns_being_dealloced)
$__internal_2_$__cuda_sm10x_tcgen05_guardrail_trap_unallocated_columns_being_dealloced:
[----:B------:R-:W-:Y:S05]  /*bc10*/  BPT.TRAP 0x1 ;  /* 0x000000040000795c */ /* 0x000fea0000300000 */
[----:B------:R-:W-:-:S04]  /*bc20*/  IMAD.MOV.U32 R3, RZ, RZ, 0x0 ;  /* 0x00000000ff037424 */ /* 0x000fc800078e00ff */
[----:B------:R-:W-:Y:S05]  /*bc30*/  RET.REL.NODEC R2 `(matmul_kernel) ;  /* 0xffffff4002f07950 */ /* 0x000fea0003c3ffff */
.L_x_17:
[----:B------:R-:W-:-:S00]  /*bc40*/  BRA `(.L_x_17) ;  /* 0xfffffffc00fc7947 */ /* 0x000fc0000383ffff */
[----:B------:R-:W-:-:S00]  /*bc50*/  NOP ;  /* 0x0000000000007918 */ /* 0x000fc00000000000 */
        /* <DEDUP_REMOVED lines=10> */
.L_x_20:


//--------------------- .nv.shared.matmul_kernel  --------------------------
	.section	.nv.shared.matmul_kernel,"aw",@nobits
	.sectionflags	@""
	.align	16
	.zero		1024


//--------------------- .nv.shared.reserved.0     --------------------------
	.section	.nv.shared.reserved.0,"aw",@nobits
	.align	8
	.weak		__nv_reservedSMEM_offset_0_alias
	.size		__nv_reservedSMEM_offset_0_alias, 0, 64
	.other		__nv_reservedSMEM_offset_0_alias,@"STO_CUDA_RESERVED_SHARED STV_DEFAULT"
__nv_reservedSMEM_offset_0_alias:
	.zero		0
.nv.shared.reserved.0:
	.zero		64
	.weak		__nv_reservedSMEM_allocation_phase
	.type		__nv_reservedSMEM_allocation_phase,@object
	.size		__nv_reservedSMEM_allocation_phase,(.L_0 - __nv_reservedSMEM_allocation_phase)
__nv_reservedSMEM_allocation_phase:
	.zero		1
.L_0:
	.zero		7
	.weak		__nv_reservedSMEM_devtool_atexit_pc
	.type		__nv_reservedSMEM_devtool_atexit_pc,@object
	.size		__nv_reservedSMEM_devtool_atexit_pc,(__nv_reservedSMEM_allocation_mask - __nv_reservedSMEM_devtool_atexit_pc)
__nv_reservedSMEM_devtool_atexit_pc:
	.zero		8
	.weak		__nv_reservedSMEM_allocation_mask
	.type		__nv_reservedSMEM_allocation_mask,@object
	.size		__nv_reservedSMEM_allocation_mask,(.L_2 - __nv_reservedSMEM_allocation_mask)
__nv_reservedSMEM_allocation_mask:
	.zero		4
.L_2:


//--------------------- .nv.constant0.matmul_kernel --------------------------
	.section	.nv.constant0.matmul_kernel,"a",@progbits
	.sectionflags	@""
	.align	4
.nv.constant0.matmul_kernel:
	.zero		976


//--------------------- SYMBOLS --------------------------

	.type		.nv.reservedSmem.offset0,@object
	.size		.nv.reservedSmem.offset0,0x4
	.type		.nv.reservedSmem.cap,@object
	.size		.nv.reservedSmem.cap,0x4
